	.headerflags	@"EF_CUDA_TEXMODE_UNIFIED EF_CUDA_64BIT_ADDRESS EF_CUDA_SM80 EF_CUDA_VIRTUAL_SM(EF_CUDA_SM80)"
	.elftype	@"ET_EXEC"


//--------------------- .nv.info                  --------------------------
	.section	.nv.info,"",@"SHT_CUDA_INFO"
	.align	4


	//----- nvinfo : EIATTR_REGCOUNT
	.align		4
        /*0000*/ 	.byte	0x04, 0x2f
        /*0002*/ 	.short	(.L_1 - .L_0)
	.align		4
.L_0:
        /*0004*/ 	.word	index@(candidate5)
        /*0008*/ 	.word	0x00000080


	//----- nvinfo : EIATTR_MAX_STACK_SIZE
	.align		4
.L_1:
        /*000c*/ 	.byte	0x04, 0x23
        /*000e*/ 	.short	(.L_3 - .L_2)
	.align		4
.L_2:
        /*0010*/ 	.word	index@(candidate5)
        /*0014*/ 	.word	0x00000000


	//----- nvinfo : EIATTR_MIN_STACK_SIZE
	.align		4
.L_3:
        /*0018*/ 	.byte	0x04, 0x12
        /*001a*/ 	.short	(.L_5 - .L_4)
	.align		4
.L_4:
        /*001c*/ 	.word	index@(candidate5)
        /*0020*/ 	.word	0x00000000


	//----- nvinfo : EIATTR_FRAME_SIZE
	.align		4
.L_5:
        /*0024*/ 	.byte	0x04, 0x11
        /*0026*/ 	.short	(.L_7 - .L_6)
	.align		4
.L_6:
        /*0028*/ 	.word	index@(candidate5)
        /*002c*/ 	.word	0x00000000
.L_7:


//--------------------- .nv.info.candidate5       --------------------------
	.section	.nv.info.candidate5,"",@"SHT_CUDA_INFO"
	.align	4


	//----- nvinfo : EIATTR_CUDA_API_VERSION
	.align		4
        /*0000*/ 	.byte	0x04, 0x37
        /*0002*/ 	.short	(.L_9 - .L_8)
.L_8:
        /*0004*/ 	.word	0x00000075


	//----- nvinfo : EIATTR_SW2861232_WAR
	.align		4
.L_9:
        /*0008*/ 	.byte	0x01, 0x35
	.zero		2


	//----- nvinfo : EIATTR_PARAM_CBANK
	.align		4
        /*000c*/ 	.byte	0x04, 0x0a
        /*000e*/ 	.short	(.L_11 - .L_10)
	.align		4
.L_10:
        /*0010*/ 	.word	index@(.nv.constant0.candidate5)
        /*0014*/ 	.short	0x0160
        /*0016*/ 	.short	0x0018


	//----- nvinfo : EIATTR_CBANK_PARAM_SIZE
	.align		4
.L_11:
        /*0018*/ 	.byte	0x03, 0x19
        /*001a*/ 	.short	0x0018


	//----- nvinfo : EIATTR_KPARAM_INFO
	.align		4
        /*001c*/ 	.byte	0x04, 0x17
        /*001e*/ 	.short	(.L_13 - .L_12)
.L_12:
        /*0020*/ 	.word	0x00000000
        /*0024*/ 	.short	0x0002
        /*0026*/ 	.short	0x0010
        /*0028*/ 	.byte	0x00, 0xf0, 0x21, 0x00


	//----- nvinfo : EIATTR_KPARAM_INFO
	.align		4
.L_13:
        /*002c*/ 	.byte	0x04, 0x17
        /*002e*/ 	.short	(.L_15 - .L_14)
.L_14:
        /*0030*/ 	.word	0x00000000
        /*0034*/ 	.short	0x0001
        /*0036*/ 	.short	0x0008
        /*0038*/ 	.byte	0x00, 0xf0, 0x21, 0x00


	//----- nvinfo : EIATTR_KPARAM_INFO
	.align		4
.L_15:
        /*003c*/ 	.byte	0x04, 0x17
        /*003e*/ 	.short	(.L_17 - .L_16)
.L_16:
        /*0040*/ 	.word	0x00000000
        /*0044*/ 	.short	0x0000
        /*0046*/ 	.short	0x0000
        /*0048*/ 	.byte	0x00, 0xf0, 0x21, 0x00


	//----- nvinfo : EIATTR_MAXREG_COUNT
	.align		4
.L_17:
        /*004c*/ 	.byte	0x03, 0x1b
        /*004e*/ 	.short	0x00ff


	//----- nvinfo : EIATTR_EXIT_INSTR_OFFSETS
	.align		4
        /*0050*/ 	.byte	0x04, 0x1c
        /*0052*/ 	.short	(.L_19 - .L_18)


	//   ....[0]....
.L_18:
        /*0054*/ 	.word	0x00003ce0


	//----- nvinfo : EIATTR_MAX_THREADS
	.align		4
.L_19:
        /*0058*/ 	.byte	0x04, 0x05
        /*005a*/ 	.short	(.L_21 - .L_20)
.L_20:
        /*005c*/ 	.word	0x000000c4
        /*0060*/ 	.word	0x00000001
        /*0064*/ 	.word	0x00000001


	//----- nvinfo : EIATTR_CRS_STACK_SIZE
	.align		4
.L_21:
        /*0068*/ 	.byte	0x04, 0x1e
        /*006a*/ 	.short	(.L_23 - .L_22)
.L_22:
        /*006c*/ 	.word	0x00000000
.L_23:


//--------------------- .nv.rel.action            --------------------------
	.section	.nv.rel.action,"",@"SHT_CUDA_RELOCINFO"
	.align	8
	.sectionentsize	8
        /*0000*/ 	.byte	0x4b, 0x00, 0x00, 0x00, 0x00, 0x00, 0x00, 0x00, 0x00, 0x02, 0x02, 0x08, 0x10, 0x0a, 0x2f, 0x22
        /* <DEDUP_REMOVED lines=13> */


//--------------------- .nv.constant0.candidate5  --------------------------
	.section	.nv.constant0.candidate5,"a",@progbits
	.align	4
.nv.constant0.candidate5:
	.zero		376


//--------------------- .text.candidate5          --------------------------
	.section	.text.candidate5,"ax",@progbits
	.sectionflags	@"SHF_BARRIERS=1"
	.sectioninfo	@"SHI_REGISTERS=128"
	.align	128
        .global         candidate5
        .type           candidate5,@function
        .size           candidate5,(.L_x_9 - candidate5)
        .other          candidate5,@"STO_CUDA_ENTRY STV_DEFAULT"
candidate5:
.text.candidate5:
[----:B------:R-:W-:-:S02]  /*0000*/  MOV R1, c[0x0][0x28] ;  /* 0x00000a0000017a02 */ /* 0x000fc40000000f00 */
[----:B------:R-:W0:Y:S01]  /*0010*/  S2R R0, SR_TID.X ;  /* 0x0000000000007919 */ /* 0x000e220000002100 */
[----:B------:R-:W-:Y:S01]  /*0020*/  HFMA2.MMA R2, -RZ, RZ, 0, 0 ;  /* 0x00000000ff027435 */ /* 0x000fe200000001ff */
[----:B------:R-:W-:Y:S01]  /*0030*/  CS2R R46, SRZ ;  /* 0x00000000002e7805 */ /* 0x000fe2000001ff00 */
[----:B------:R-:W-:Y:S01]  /*0040*/  HFMA2.MMA R78, -RZ, RZ, 0, 0 ;  /* 0x00000000ff4e7435 */ /* 0x000fe200000001ff */
[----:B------:R-:W1:Y:S01]  /*0050*/  S2R R44, SR_CTAID.X ;  /* 0x00000000002c7919 */ /* 0x000e620000002500 */
[----:B------:R-:W-:Y:S01]  /*0060*/  HFMA2.MMA R53, -RZ, RZ, 0, 0 ;  /* 0x00000000ff357435 */ /* 0x000fe200000001ff */
[----:B------:R-:W-:Y:S01]  /*0070*/  CS2R R86, SRZ ;  /* 0x0000000000567805 */ /* 0x000fe2000001ff00 */
[----:B------:R-:W-:Y:S01]  /*0080*/  HFMA2.MMA R51, -RZ, RZ, 0, 0 ;  /* 0x00000000ff337435 */ /* 0x000fe200000001ff */
[----:B------:R-:W-:Y:S01]  /*0090*/  CS2R R102, SRZ ;  /* 0x0000000000667805 */ /* 0x000fe2000001ff00 */
[----:B------:R-:W-:Y:S01]  /*00a0*/  HFMA2.MMA R49, -RZ, RZ, 0, 0 ;  /* 0x00000000ff317435 */ /* 0x000fe200000001ff */
[----:B------:R-:W-:Y:S01]  /*00b0*/  CS2R R94, SRZ ;  /* 0x00000000005e7805 */ /* 0x000fe2000001ff00 */
[----:B------:R-:W-:Y:S01]  /*00c0*/  HFMA2.MMA R55, -RZ, RZ, 0, 0 ;  /* 0x00000000ff377435 */ /* 0x000fe200000001ff */
[----:B------:R-:W-:Y:S01]  /*00d0*/  CS2R R88, SRZ ;  /* 0x0000000000587805 */ /* 0x000fe2000001ff00 */
[----:B------:R-:W-:Y:S01]  /*00e0*/  CS2R R100, SRZ ;  /* 0x0000000000647805 */ /* 0x000fe2000001ff00 */
[----:B------:R-:W-:Y:S01]  /*00f0*/  CS2R R92, SRZ ;  /* 0x00000000005c7805 */ /* 0x000fe2000001ff00 */
[----:B------:R-:W-:Y:S01]  /*0100*/  CS2R R90, SRZ ;  /* 0x00000000005a7805 */ /* 0x000fe2000001ff00 */
[----:B------:R-:W-:Y:S01]  /*0110*/  CS2R R98, SRZ ;  /* 0x0000000000627805 */ /* 0x000fe2000001ff00 */
[----:B------:R-:W-:Y:S01]  /*0120*/  MOV R106, RZ ;  /* 0x000000ff006a7202 */ /* 0x000fe20000000f00 */
[----:B------:R-:W-:Y:S01]  /*0130*/  CS2R R104, SRZ ;  /* 0x0000000000687805 */ /* 0x000fe2000001ff00 */
[----:B------:R-:W-:Y:S01]  /*0140*/  CS2R R96, SRZ ;  /* 0x0000000000607805 */ /* 0x000fe2000001ff00 */
[----:B------:R-:W-:Y:S01]  /*0150*/  CS2R R84, SRZ ;  /* 0x0000000000547805 */ /* 0x000fe2000001ff00 */
[----:B------:R-:W-:Y:S01]  /*0160*/  MOV R83, RZ ;  /* 0x000000ff00537202 */ /* 0x000fe20000000f00 */
[----:B------:R-:W-:Y:S01]  /*0170*/  CS2R R70, SRZ ;  /* 0x0000000000467805 */ /* 0x000fe2000001ff00 */
[----:B------:R-:W-:Y:S01]  /*0180*/  CS2R R62, SRZ ;  /* 0x00000000003e7805 */ /* 0x000fe2000001ff00 */
[----:B0-----:R-:W-:Y:S01]  /*0190*/  MOV R3, R0 ;  /* 0x0000000000037202 */ /* 0x001fe20000000f00 */
[C---:B------:R-:W-:Y:S01]  /*01a0*/  IMAD.HI R4, R0.reuse, 0x3e0f83e1, RZ ;  /* 0x3e0f83e100047827 */ /* 0x040fe200078e02ff */
[C---:B------:R-:W-:Y:S01]  /*01b0*/  IADD3 R6, R0.reuse, 0x1f, RZ ;  /* 0x0000001f00067810 */ /* 0x040fe20007ffe0ff */
[----:B------:R-:W-:Y:S01]  /*01c0*/  CS2R R76, SRZ ;  /* 0x00000000004c7805 */ /* 0x000fe2000001ff00 */
[C---:B------:R-:W-:Y:S01]  /*01d0*/  IADD3 R10, R0.reuse, 0x1d, RZ ;  /* 0x0000001d000a7810 */ /* 0x040fe20007ffe0ff */
[C---:B------:R-:W-:Y:S01]  /*01e0*/  IMAD.HI R7, R0.reuse, 0x5397829d, RZ ;  /* 0x5397829d00077827 */ /* 0x040fe200078e02ff */
[----:B------:R-:W-:Y:S01]  /*01f0*/  SHF.R.U32.HI R5, RZ, 0x1f, R4 ;  /* 0x0000001fff057819 */ /* 0x000fe20000011604 */
[----:B------:R-:W-:Y:S01]  /*0200*/  CS2R R68, SRZ ;  /* 0x0000000000447805 */ /* 0x000fe2000001ff00 */
[C---:B------:R-:W-:Y:S01]  /*0210*/  IADD3 R14, R0.reuse, 0x1b, RZ ;  /* 0x0000001b000e7810 */ /* 0x040fe20007ffe0ff */
[----:B------:R-:W-:Y:S01]  /*0220*/  IMAD.HI R29, R0, -0x6db6db6d, R2 ;  /* 0x92492493001d7827 */ /* 0x000fe200078e0202 */
[----:B------:R-:W-:Y:S01]  /*0230*/  SHF.R.U32.HI R2, RZ, 0x1f, R7 ;  /* 0x0000001fff027819 */ /* 0x000fe20000011607 */
[----:B------:R-:W-:Y:S01]  /*0240*/  CS2R R60, SRZ ;  /* 0x00000000003c7805 */ /* 0x000fe2000001ff00 */
[----:B------:R-:W-:Y:S01]  /*0250*/  LEA.HI.SX32 R3, R4, R5, 0x1d ;  /* 0x0000000504037211 */ /* 0x000fe200078feaff */
[----:B------:R-:W-:Y:S01]  /*0260*/  IMAD.HI R4, R6, 0x3e0f83e1, RZ ;  /* 0x3e0f83e106047827 */ /* 0x000fe200078e02ff */
[----:B------:R-:W-:Y:S01]  /*0270*/  LEA.HI.SX32 R2, R7, R2, 0x1c ;  /* 0x0000000207027211 */ /* 0x000fe200078fe2ff */
[----:B------:R-:W-:Y:S01]  /*0280*/  CS2R R74, SRZ ;  /* 0x00000000004a7805 */ /* 0x000fe2000001ff00 */
[----:B------:R-:W-:Y:S01]  /*0290*/  IADD3 R18, R0, 0x17, RZ ;  /* 0x0000001700127810 */ /* 0x000fe20007ffe0ff */
[----:B------:R-:W-:Y:S01]  /*02a0*/  IMAD.HI R7, R10, 0x3e0f83e1, RZ ;  /* 0x3e0f83e10a077827 */ /* 0x000fe200078e02ff */
[----:B------:R-:W-:Y:S01]  /*02b0*/  IADD3 R16, R0, 0x19, RZ ;  /* 0x0000001900107810 */ /* 0x000fe20007ffe0ff */
[----:B------:R-:W-:Y:S01]  /*02c0*/  CS2R R66, SRZ ;  /* 0x0000000000427805 */ /* 0x000fe2000001ff00 */
[----:B------:R-:W-:Y:S01]  /*02d0*/  SHF.R.U32.HI R5, RZ, 0x1f, R4 ;  /* 0x0000001fff057819 */ /* 0x000fe20000011604 */
[----:B------:R-:W-:Y:S01]  /*02e0*/  IMAD.HI R9, R14, 0x3e0f83e1, RZ ;  /* 0x3e0f83e10e097827 */ /* 0x000fe200078e02ff */
[----:B------:R-:W-:Y:S01]  /*02f0*/  SHF.R.U32.HI R8, RZ, 0x1f, R7 ;  /* 0x0000001fff087819 */ /* 0x000fe20000011607 */
[----:B------:R-:W-:Y:S01]  /*0300*/  CS2R R58, SRZ ;  /* 0x00000000003a7805 */ /* 0x000fe2000001ff00 */
[----:B------:R-:W-:Y:S01]  /*0310*/  LEA.HI.SX32 R5, R4, R5, 0x1d ;  /* 0x0000000504057211 */ /* 0x000fe200078feaff */
[----:B------:R-:W-:Y:S01]  /*0320*/  IMAD.HI R13, R18, 0x3e0f83e1, RZ ;  /* 0x3e0f83e1120d7827 */ /* 0x000fe200078e02ff */
[----:B------:R-:W-:Y:S01]  /*0330*/  LEA.HI.SX32 R11, R7, R8, 0x1d ;  /* 0x00000008070b7211 */ /* 0x000fe200078feaff */
[----:B------:R-:W-:Y:S01]  /*0340*/  CS2R R72, SRZ ;  /* 0x0000000000487805 */ /* 0x000fe2000001ff00 */
[----:B------:R-:W-:Y:S01]  /*0350*/  SHF.R.U32.HI R4, RZ, 0x1f, R9 ;  /* 0x0000001fff047819 */ /* 0x000fe20000011609 */
[----:B------:R-:W-:Y:S01]  /*0360*/  IMAD.HI R12, R16, 0x3e0f83e1, RZ ;  /* 0x3e0f83e1100c7827 */ /* 0x000fe200078e02ff */
[----:B------:R-:W-:Y:S01]  /*0370*/  SHF.R.U32.HI R8, RZ, 0x1f, R13 ;  /* 0x0000001fff087819 */ /* 0x000fe2000001160d */
[----:B------:R-:W-:Y:S01]  /*0380*/  CS2R R64, SRZ ;  /* 0x0000000000407805 */ /* 0x000fe2000001ff00 */
[C---:B------:R-:W-:Y:S01]  /*0390*/  IADD3 R26, R0.reuse, 0x15, RZ ;  /* 0x00000015001a7810 */ /* 0x040fe20007ffe0ff */
[----:B------:R-:W-:Y:S01]  /*03a0*/  CS2R R56, SRZ ;  /* 0x0000000000387805 */ /* 0x000fe2000001ff00 */
[----:B------:R-:W-:Y:S01]  /*03b0*/  IADD3 R30, R0, 0x13, RZ ;  /* 0x00000013001e7810 */ /* 0x000fe20007ffe0ff */
[----:B------:R-:W-:Y:S01]  /*03c0*/  ULDC.64 UR4, c[0x0][0x118] ;  /* 0x0000460000047ab9 */ /* 0x000fe20000000a00 */
[----:B------:R-:W-:Y:S01]  /*03d0*/  LEA.HI.SX32 R15, R9, R4, 0x1d ;  /* 0x00000004090f7211 */ /* 0x000fe200078feaff */
[----:B------:R-:W-:Y:S01]  /*03e0*/  IMAD.HI R4, R26, 0x3e0f83e1, RZ ;  /* 0x3e0f83e11a047827 */ /* 0x000fe200078e02ff */
[----:B------:R-:W-:-:S02]  /*03f0*/  LEA.HI.SX32 R25, R13, R8, 0x1d ;  /* 0x000000080d197211 */ /* 0x000fc400078feaff */
[----:B------:R-:W-:Y:S01]  /*0400*/  SHF.R.U32.HI R7, RZ, 0x1f, R12 ;  /* 0x0000001fff077819 */ /* 0x000fe2000001160c */
[----:B------:R-:W-:Y:S01]  /*0410*/  IMAD.HI R8, R30, 0x3e0f83e1, RZ ;  /* 0x3e0f83e11e087827 */ /* 0x000fe200078e02ff */
[----:B------:R-:W-:Y:S02]  /*0420*/  IADD3 R33, R0, 0x11, RZ ;  /* 0x0000001100217810 */ /* 0x000fe40007ffe0ff */
[----:B------:R-:W-:Y:S01]  /*0430*/  LEA.HI.SX32 R17, R12, R7, 0x1d ;  /* 0x000000070c117211 */ /* 0x000fe200078feaff */
[----:B------:R-:W-:Y:S01]  /*0440*/  IMAD R25, R25, -0x21, R18 ;  /* 0xffffffdf19197824 */ /* 0x000fe200078e0212 */
[C---:B------:R-:W-:Y:S01]  /*0450*/  IADD3 R38, R0.reuse, 0xf, RZ ;  /* 0x0000000f00267810 */ /* 0x040fe20007ffe0ff */
[----:B------:R-:W-:Y:S01]  /*0460*/  IMAD.HI R12, R33, 0x3e0f83e1, RZ ;  /* 0x3e0f83e1210c7827 */ /* 0x000fe200078e02ff */
[----:B------:R-:W-:Y:S02]  /*0470*/  IADD3 R42, R0, 0xd, RZ ;  /* 0x0000000d002a7810 */ /* 0x000fe40007ffe0ff */
[----:B------:R-:W-:Y:S01]  /*0480*/  SHF.R.U32.HI R7, RZ, 0x1f, R4 ;  /* 0x0000001fff077819 */ /* 0x000fe20000011604 */
[----:B------:R-:W-:Y:S01]  /*0490*/  IMAD.HI R13, R38, 0x3e0f83e1, RZ ;  /* 0x3e0f83e1260d7827 */ /* 0x000fe200078e02ff */
[----:B------:R-:W-:-:S02]  /*04a0*/  SHF.R.U32.HI R9, RZ, 0x1f, R8 ;  /* 0x0000001fff097819 */ /* 0x000fc40000011608 */
[----:B------:R-:W-:Y:S01]  /*04b0*/  LEA.HI.SX32 R27, R4, R7, 0x1d ;  /* 0x00000007041b7211 */ /* 0x000fe200078feaff */
[----:B------:R-:W-:Y:S01]  /*04c0*/  IMAD.HI R19, R42, 0x3e0f83e1, RZ ;  /* 0x3e0f83e12a137827 */ /* 0x000fe200078e02ff */
[----:B------:R-:W-:Y:S02]  /*04d0*/  LEA.HI.SX32 R31, R8, R9, 0x1d ;  /* 0x00000009081f7211 */ /* 0x000fe400078feaff */
[----:B------:R-:W-:Y:S01]  /*04e0*/  SHF.R.U32.HI R7, RZ, 0x1f, R12 ;  /* 0x0000001fff077819 */ /* 0x000fe2000001160c */
[----:B------:R-:W-:Y:S01]  /*04f0*/  IMAD R15, R15, -0x21, R14 ;  /* 0xffffffdf0f0f7824 */ /* 0x000fe200078e020e */
[----:B------:R-:W-:Y:S01]  /*0500*/  IADD3 R8, R0, 0x6e4, RZ ;  /* 0x000006e400087810 */ /* 0x000fe20007ffe0ff */
[----:B------:R-:W-:Y:S01]  /*0510*/  IMAD R35, R31, -0x21, R30 ;  /* 0xffffffdf1f237824 */ /* 0x000fe200078e021e */
[----:B------:R-:W-:Y:S02]  /*0520*/  SHF.R.U32.HI R4, RZ, 0x1f, R13 ;  /* 0x0000001fff047819 */ /* 0x000fe4000001160d */
[----:B------:R-:W-:-:S02]  /*0530*/  SHF.R.U32.HI R20, RZ, 0x1f, R19 ;  /* 0x0000001fff147819 */ /* 0x000fc40000011613 */
[----:B------:R-:W-:Y:S01]  /*0540*/  LEA.HI.SX32 R34, R12, R7, 0x1d ;  /* 0x000000070c227211 */ /* 0x000fe200078feaff */
[----:B------:R-:W-:Y:S01]  /*0550*/  IMAD.HI R12, R8, 0x3e0f83e1, RZ ;  /* 0x3e0f83e1080c7827 */ /* 0x000fe200078e02ff */
[C---:B------:R-:W-:Y:S02]  /*0560*/  IADD3 R9, R0.reuse, 0x7a8, RZ ;  /* 0x000007a800097810 */ /* 0x040fe40007ffe0ff */
[----:B------:R-:W-:Y:S01]  /*0570*/  IADD3 R7, R0, 0x188, RZ ;  /* 0x0000018800077810 */ /* 0x000fe20007ffe0ff */
[----:B------:R-:W-:Y:S01]  /*0580*/  IMAD R37, R34, -0x21, R33 ;  /* 0xffffffdf22257824 */ /* 0x000fe200078e0221 */
[----:B------:R-:W-:Y:S02]  /*0590*/  LEA.HI.SX32 R41, R13, R4, 0x1d ;  /* 0x000000040d297211 */ /* 0x000fe400078feaff */
[----:B------:R-:W-:Y:S01]  /*05a0*/  LEA.HI.SX32 R45, R19, R20, 0x1d ;  /* 0x00000014132d7211 */ /* 0x000fe200078feaff */
[----:B------:R-:W-:Y:S01]  /*05b0*/  IMAD.HI R20, R9, 0x3e0f83e1, RZ ;  /* 0x3e0f83e109147827 */ /* 0x000fe200078e02ff */
[----:B------:R-:W-:-:S02]  /*05c0*/  IADD3 R4, R0, 0xc4, RZ ;  /* 0x000000c400047810 */ /* 0x000fc40007ffe0ff */
[----:B------:R-:W-:Y:S01]  /*05d0*/  SHF.R.U32.HI R19, RZ, 0x1f, R12 ;  /* 0x0000001fff137819 */ /* 0x000fe2000001160c */
[----:B------:R-:W-:Y:S01]  /*05e0*/  IMAD.HI R9, R7, 0x3e0f83e1, RZ ;  /* 0x3e0f83e107097827 */ /* 0x000fe200078e02ff */
[----:B------:R-:W-:Y:S02]  /*05f0*/  IADD3 R8, R0, 0x24c, RZ ;  /* 0x0000024c00087810 */ /* 0x000fe40007ffe0ff */
[----:B------:R-:W-:Y:S01]  /*0600*/  LEA.HI.SX32 R39, R12, R19, 0x1d ;  /* 0x000000130c277211 */ /* 0x000fe200078feaff */
[----:B------:R-:W-:Y:S01]  /*0610*/  IMAD.HI R4, R4, 0x3e0f83e1, RZ ;  /* 0x3e0f83e104047827 */ /* 0x000fe200078e02ff */
[----:B------:R-:W-:Y:S02]  /*0620*/  SHF.R.U32.HI R12, RZ, 0x1f, R9 ;  /* 0x0000001fff0c7819 */ /* 0x000fe40000011609 */
[----:B------:R-:W-:Y:S01]  /*0630*/  SHF.R.U32.HI R21, RZ, 0x1f, R20 ;  /* 0x0000001fff157819 */ /* 0x000fe20000011614 */
[----:B------:R-:W-:Y:S01]  /*0640*/  IMAD.HI R13, R8, 0x3e0f83e1, RZ ;  /* 0x3e0f83e1080d7827 */ /* 0x000fe200078e02ff */
[----:B------:R-:W-:-:S02]  /*0650*/  SHF.R.U32.HI R7, RZ, 0x1f, R4 ;  /* 0x0000001fff077819 */ /* 0x000fc40000011604 */
[----:B------:R-:W-:Y:S01]  /*0660*/  LEA.HI.SX32 R12, R9, R12, 0x1d ;  /* 0x0000000c090c7211 */ /* 0x000fe200078feaff */
[----:B------:R-:W-:Y:S01]  /*0670*/  IMAD R41, R41, -0x21, R38 ;  /* 0xffffffdf29297824 */ /* 0x000fe200078e0226 */
[----:B------:R-:W-:Y:S01]  /*0680*/  IADD3 R9, R0, 0x3d4, RZ ;  /* 0x000003d400097810 */ /* 0x000fe20007ffe0ff */
[----:B------:R-:W-:Y:S01]  /*0690*/  IMAD R45, R45, -0x21, R42 ;  /* 0xffffffdf2d2d7824 */ /* 0x000fe200078e022a */
[----:B------:R-:W-:Y:S02]  /*06a0*/  LEA.HI.SX32 R8, R4, R7, 0x1d ;  /* 0x0000000704087211 */ /* 0x000fe400078feaff */
[----:B------:R-:W-:Y:S01]  /*06b0*/  SHF.R.U32.HI R4, RZ, 0x1f, R13 ;  /* 0x0000001fff047819 */ /* 0x000fe2000001160d */
[----:B------:R-:W-:Y:S01]  /*06c0*/  IMAD.HI R9, R9, 0x3e0f83e1, RZ ;  /* 0x3e0f83e109097827 */ /* 0x000fe200078e02ff */
[----:B------:R-:W-:Y:S02]  /*06d0*/  IADD3 R7, R0, 0x310, RZ ;  /* 0x0000031000077810 */ /* 0x000fe40007ffe0ff */
[----:B------:R-:W-:-:S02]  /*06e0*/  LEA.HI.SX32 R19, R13, R4, 0x1d ;  /* 0x000000040d137211 */ /* 0x000fc400078feaff */
[----:B------:R-:W-:Y:S01]  /*06f0*/  LEA.HI.SX32 R43, R20, R21, 0x1d ;  /* 0x00000015142b7211 */ /* 0x000fe200078feaff */
[----:B------:R-:W-:Y:S01]  /*0700*/  IMAD.HI R7, R7, 0x3e0f83e1, RZ ;  /* 0x3e0f83e107077827 */ /* 0x000fe200078e02ff */
[C---:B------:R-:W-:Y:S02]  /*0710*/  IADD3 R4, R0.reuse, 0x498, RZ ;  /* 0x0000049800047810 */ /* 0x040fe40007ffe0ff */
[----:B------:R-:W-:Y:S02]  /*0720*/  SHF.R.U32.HI R20, RZ, 0x1f, R9 ;  /* 0x0000001fff147819 */ /* 0x000fe40000011609 */
[----:B------:R-:W-:Y:S01]  /*0730*/  IADD3 R22, R0, 0x620, RZ ;  /* 0x0000062000167810 */ /* 0x000fe20007ffe0ff */
[----:B------:R-:W-:Y:S01]  /*0740*/  IMAD.HI R13, R4, 0x3e0f83e1, RZ ;  /* 0x3e0f83e1040d7827 */ /* 0x000fe200078e02ff */
[----:B------:R-:W-:Y:S02]  /*0750*/  IADD3 R21, R0, 0x55c, RZ ;  /* 0x0000055c00157810 */ /* 0x000fe40007ffe0ff */
[----:B------:R-:W-:Y:S01]  /*0760*/  LEA.HI.SX32 R24, R9, R20, 0x1d ;  /* 0x0000001409187211 */ /* 0x000fe200078feaff */
[----:B------:R-:W-:Y:S01]  /*0770*/  IMAD R9, R5, -0x21, R6 ;  /* 0xffffffdf05097824 */ /* 0x000fe200078e0206 */
[----:B------:R-:W-:Y:S01]  /*0780*/  SHF.R.U32.HI R4, RZ, 0x1f, R7 ;  /* 0x0000001fff047819 */ /* 0x000fe20000011607 */
[----:B------:R-:W-:Y:S01]  /*0790*/  IMAD.HI R23, R22, 0x3e0f83e1, RZ ;  /* 0x3e0f83e116177827 */ /* 0x000fe200078e02ff */
[----:B------:R-:W-:Y:S01]  /*07a0*/  HFMA2.MMA R5, -RZ, RZ, 0, 1.6689300537109375e-06 ;  /* 0x0000001cff057435 */ /* 0x000fe200000001ff */
[----:B-1----:R-:W-:-:S02]  /*07b0*/  LOP3.LUT R6, R44, 0x7, RZ, 0xc0, !PT ;  /* 0x000000072c067812 */ /* 0x002fc400078ec0ff */
[----:B------:R-:W-:Y:S01]  /*07c0*/  IMAD.HI R21, R21, 0x3e0f83e1, RZ ;  /* 0x3e0f83e115157827 */ /* 0x000fe200078e02ff */
[----:B------:R-:W-:Y:S02]  /*07d0*/  LEA.HI.SX32 R22, R7, R4, 0x1d ;  /* 0x0000000407167211 */ /* 0x000fe400078feaff */
[----:B------:R-:W-:Y:S01]  /*07e0*/  SHF.R.U32.HI R4, RZ, 0x1f, R13 ;  /* 0x0000001fff047819 */ /* 0x000fe2000001160d */
[----:B------:R-:W-:Y:S01]  /*07f0*/  IMAD R7, R3, -0x21, R0 ;  /* 0xffffffdf03077824 */ /* 0x000fe200078e0200 */
[----:B------:R-:W-:Y:S01]  /*0800*/  SHF.R.U32.HI R36, RZ, 0x1f, R23 ;  /* 0x0000001fff247819 */ /* 0x000fe20000011617 */
[C---:B------:R-:W-:Y:S01]  /*0810*/  IMAD R18, R6.reuse, 0x1c, R15 ;  /* 0x0000001c06127824 */ /* 0x040fe200078e020f */
[----:B------:R-:W-:Y:S01]  /*0820*/  SHF.R.U32.HI R20, RZ, 0x1f, R21 ;  /* 0x0000001fff147819 */ /* 0x000fe20000011615 */
[C---:B------:R-:W-:Y:S01]  /*0830*/  IMAD R14, R6.reuse, 0x1c, R41 ;  /* 0x0000001c060e7824 */ /* 0x040fe200078e0229 */
[----:B------:R-:W-:Y:S01]  /*0840*/  SHF.R.U32.HI R40, RZ, 0x1f, R29 ;  /* 0x0000001fff287819 */ /* 0x000fe2000001161d */
[C---:B------:R-:W-:Y:S01]  /*0850*/  IMAD R38, R6.reuse, 0x1c, R45 ;  /* 0x0000001c06267824 */ /* 0x040fe200078e022d */
[----:B------:R-:W-:Y:S01]  /*0860*/  LEA.HI.SX32 R28, R13, R4, 0x1d ;  /* 0x000000040d1c7211 */ /* 0x000fe200078feaff */
[----:B------:R-:W-:Y:S01]  /*0870*/  IMAD R13, R11, -0x21, R10 ;  /* 0xffffffdf0b0d7824 */ /* 0x000fe200078e020a */
[----:B------:R-:W-:Y:S01]  /*0880*/  LEA.HI.SX32 R36, R23, R36, 0x1d ;  /* 0x0000002417247211 */ /* 0x000fe200078feaff */
[----:B------:R-:W-:Y:S01]  /*0890*/  IMAD R23, R17, -0x21, R16 ;  /* 0xffffffdf11177824 */ /* 0x000fe200078e0210 */
[----:B------:R-:W-:Y:S01]  /*08a0*/  LEA.HI.SX32 R32, R21, R20, 0x1d ;  /* 0x0000001415207211 */ /* 0x000fe200078feaff */
[----:B------:R-:W-:Y:S01]  /*08b0*/  IMAD R10, R6, R5, -0x2a3 ;  /* 0xfffffd5d060a7424 */ /* 0x000fe200078e0205 */
[----:B------:R-:W-:Y:S01]  /*08c0*/  LEA.HI.SX32 R21, R29, R40, 0x1e ;  /* 0x000000281d157211 */ /* 0x000fe200078ff2ff */
[----:B------:R-:W-:Y:S01]  /*08d0*/  IMAD R29, R27, -0x21, R26 ;  /* 0xffffffdf1b1d7824 */ /* 0x000fe200078e021a */
[----:B------:R-:W-:Y:S01]  /*08e0*/  LOP3.LUT R4, R44, 0x1f, RZ, 0xc0, !PT ;  /* 0x0000001f2c047812 */ /* 0x000fe200078ec0ff */
[----:B------:R-:W-:Y:S01]  /*08f0*/  IMAD R11, R3, 0xe0, R7 ;  /* 0x000000e0030b7824 */ /* 0x000fe200078e0207 */
[----:B------:R-:W-:Y:S01]  /*0900*/  IADD3 R27, R10, R23, RZ ;  /* 0x000000170a1b7210 */ /* 0x000fe20007ffe0ff */
[----:B------:R-:W-:Y:S01]  /*0910*/  IMAD R20, R6, 0x1c, R23 ;  /* 0x0000001c06147824 */ /* 0x000fe200078e0217 */
[----:B------:R-:W-:Y:S01]  /*0920*/  IADD3 R31, R10, R25, RZ ;  /* 0x000000190a1f7210 */ /* 0x000fe20007ffe0ff */
[----:B------:R-:W-:Y:S01]  /*0930*/  IMAD R23, R6, 0x1c, R25 ;  /* 0x0000001c06177824 */ /* 0x000fe200078e0219 */
[----:B------:R-:W-:Y:S01]  /*0940*/  IADD3 R33, R10, R29, RZ ;  /* 0x0000001d0a217210 */ /* 0x000fe20007ffe0ff */
[----:B------:R-:W-:Y:S01]  /*0950*/  IMAD R25, R6, 0x1c, R29 ;  /* 0x0000001c06197824 */ /* 0x000fe200078e021d */
[----:B------:R-:W-:Y:S01]  /*0960*/  IADD3 R41, R10, R41, RZ ;  /* 0x000000290a297210 */ /* 0x000fe20007ffe0ff */
[C---:B------:R-:W-:Y:S01]  /*0970*/  IMAD R7, R6.reuse, 0x1c, R7 ;  /* 0x0000001c06077824 */ /* 0x040fe200078e0207 */
[----:B------:R-:W-:Y:S01]  /*0980*/  SHF.R.S32.HI R30, RZ, 0x5, R44 ;  /* 0x00000005ff1e7819 */ /* 0x000fe2000001142c */
[----:B------:R-:W-:Y:S01]  /*0990*/  IMAD R11, R6, 0x1c, R11 ;  /* 0x0000001c060b7824 */ /* 0x000fe200078e020b */
[----:B------:R-:W-:Y:S01]  /*09a0*/  IADD3 R15, R10, R15, RZ ;  /* 0x0000000f0a0f7210 */ /* 0x000fe20007ffe0ff */
[C---:B------:R-:W-:Y:S01]  /*09b0*/  IMAD R16, R6.reuse, 0x1c, R9 ;  /* 0x0000001c06107824 */ /* 0x040fe200078e0209 */
[----:B------:R-:W-:Y:S01]  /*09c0*/  IADD3 R7, R7, -0x3, RZ ;  /* 0xfffffffd07077810 */ /* 0x000fe20007ffe0ff */
[C---:B------:R-:W-:Y:S01]  /*09d0*/  IMAD R17, R6.reuse, 0x1c, R13 ;  /* 0x0000001c06117824 */ /* 0x040fe200078e020d */
[----:B------:R-:W-:Y:S01]  /*09e0*/  IADD3 R9, R9, R10, RZ ;  /* 0x0000000a09097210 */ /* 0x000fe20007ffe0ff */
[----:B------:R-:W-:Y:S01]  /*09f0*/  IMAD R26, R6, 0x1c, R35 ;  /* 0x0000001c061a7824 */ /* 0x000fe200078e0223 */
[----:B------:R-:W-:Y:S01]  /*0a00*/  IADD3 R13, R10, R13, RZ ;  /* 0x0000000d0a0d7210 */ /* 0x000fe20007ffe0ff */
[----:B------:R-:W-:Y:S01]  /*0a10*/  IMAD R29, R6, 0x1c, R37 ;  /* 0x0000001c061d7824 */ /* 0x000fe200078e0225 */
[----:B------:R-:W-:Y:S01]  /*0a20*/  SHF.R.U32.HI R6, RZ, 0x3, R4 ;  /* 0x00000003ff067819 */ /* 0x000fe20000011604 */
[----:B------:R-:W-:Y:S01]  /*0a30*/  IMAD R5, R2, -0x31, R0 ;  /* 0xffffffcf02057824 */ /* 0x000fe200078e0200 */
[----:B------:R-:W-:-:S02]  /*0a40*/  MOV R4, RZ ;  /* 0x000000ff00047202 */ /* 0x000fc40000000f00 */
[----:B------:R-:W-:Y:S01]  /*0a50*/  IADD3 R35, R10, R35, RZ ;  /* 0x000000230a237210 */ /* 0x000fe20007ffe0ff */
[----:B------:R-:W-:Y:S01]  /*0a60*/  IMAD R13, R6, 0x3100, R13 ;  /* 0x00003100060d7824 */ /* 0x000fe200078e020d */
[C---:B------:R-:W-:Y:S01]  /*0a70*/  IADD3 R37, R10.reuse, R37, RZ ;  /* 0x000000250a257210 */ /* 0x040fe20007ffe0ff */
[----:B------:R-:W-:Y:S01]  /*0a80*/  IMAD.HI R34, R5, -0x6db6db6d, R4 ;  /* 0x9249249305227827 */ /* 0x000fe200078e0204 */
[----:B------:R-:W-:Y:S02]  /*0a90*/  IADD3 R45, R10, R45, RZ ;  /* 0x0000002d0a2d7210 */ /* 0x000fe40007ffe0ff */
[----:B------:R-:W-:Y:S01]  /*0aa0*/  ISETP.GT.U32.AND P0, PT, R7, 0xdf, PT ;  /* 0x000000df0700780c */ /* 0x000fe20003f04070 */
[----:B------:R-:W-:Y:S01]  /*0ab0*/  IMAD R4, R6, 0x38, R3 ;  /* 0x0000003806047824 */ /* 0x000fe200078e0203 */
[----:B------:R-:W-:Y:S01]  /*0ac0*/  IADD3 R14, R14, -0x3, RZ ;  /* 0xfffffffd0e0e7810 */ /* 0x000fe20007ffe0ff */
[----:B------:R-:W-:Y:S01]  /*0ad0*/  IMAD R3, R2, 0x93, R5 ;  /* 0x0000009302037824 */ /* 0x000fe200078e0205 */
[----:B------:R-:W-:Y:S01]  /*0ae0*/  IADD3 R38, R38, -0x3, RZ ;  /* 0xfffffffd26267810 */ /* 0x000fe20007ffe0ff */
[----:B------:R-:W-:Y:S01]  /*0af0*/  IMAD R10, R6, 0x3100, R41 ;  /* 0x00003100060a7824 */ /* 0x000fe200078e0229 */
[----:B------:R-:W-:Y:S01]  /*0b00*/  ISETP.LT.OR P0, PT, R4, 0x3, P0 ;  /* 0x000000030400780c */ /* 0x000fe20000701670 */
[----:B------:R-:W-:Y:S01]  /*0b10*/  IMAD R3, R30, 0x1260, R3 ;  /* 0x000012601e037824 */ /* 0x000fe200078e0203 */
[----:B------:R-:W-:Y:S01]  /*0b20*/  IADD3 R16, R16, -0x3, RZ ;  /* 0xfffffffd10107810 */ /* 0x000fe20007ffe0ff */
[C---:B------:R-:W-:Y:S01]  /*0b30*/  IMAD R30, R6.reuse, 0x3100, R11 ;  /* 0x00003100061e7824 */ /* 0x040fe200078e020b */
[----:B------:R-:W-:Y:S01]  /*0b40*/  IADD3 R17, R17, -0x3, RZ ;  /* 0xfffffffd11117810 */ /* 0x000fe20007ffe0ff */
[----:B------:R-:W-:Y:S01]  /*0b50*/  IMAD R7, R6, 0x3100, R9 ;  /* 0x0000310006077824 */ /* 0x000fe200078e0209 */
[----:B------:R-:W-:Y:S01]  /*0b60*/  ISETP.GT.U32.AND P3, PT, R14, 0xdf, PT ;  /* 0x000000df0e00780c */ /* 0x000fe20003f64070 */
[----:B------:R-:W-:Y:S01]  /*0b70*/  IMAD R4, R39, 0xe0, R10 ;  /* 0x000000e027047824 */ /* 0x000fe200078e020a */
[----:B------:R-:W-:Y:S01]  /*0b80*/  ISETP.GT.U32.AND P2, PT, R38, 0xdf, PT ;  /* 0x000000df2600780c */ /* 0x000fe20003f44070 */
[----:B------:R-:W-:Y:S01]  /*0b90*/  IMAD R11, R6, 0x3100, R31 ;  /* 0x00003100060b7824 */ /* 0x000fe200078e021f */
[----:B------:R-:W-:Y:S01]  /*0ba0*/  IADD3 R18, R18, -0x3, RZ ;  /* 0xfffffffd12127810 */ /* 0x000fe20007ffe0ff */
[----:B------:R-:W-:Y:S01]  /*0bb0*/  IMAD R39, R6, 0x38, R39 ;  /* 0x0000003806277824 */ /* 0x000fe200078e0227 */
[----:B------:R-:W-:Y:S01]  /*0bc0*/  ISETP.GT.U32.AND P1, PT, R16, 0xdf, PT ;  /* 0x000000df1000780c */ /* 0x000fe20003f24070 */
[----:B------:R-:W-:Y:S01]  /*0bd0*/  IMAD R33, R6, 0x3100, R33 ;  /* 0x0000310006217824 */ /* 0x000fe200078e0221 */
[----:B------:R-:W-:Y:S01]  /*0be0*/  IADD3 R20, R20, -0x3, RZ ;  /* 0xfffffffd14147810 */ /* 0x000fe20007ffe0ff */
[----:B------:R-:W-:Y:S01]  /*0bf0*/  IMAD R31, R6, 0x38, R43 ;  /* 0x00000038061f7824 */ /* 0x000fe200078e022b */
[----:B------:R-:W-:Y:S01]  /*0c00*/  ISETP.GT.U32.AND P4, PT, R17, 0xdf, PT ;  /* 0x000000df1100780c */ /* 0x000fe20003f84070 */
[----:B------:R-:W-:Y:S01]  /*0c10*/  IMAD R7, R8, 0xe0, R7 ;  /* 0x000000e008077824 */ /* 0x000fe200078e0207 */
[----:B------:R-:W-:Y:S01]  /*0c20*/  P2R R5, PR, RZ, 0x1 ;  /* 0x00000001ff057803 */ /* 0x000fe20000000000 */
[----:B------:R-:W-:Y:S01]  /*0c30*/  IMAD R10, R6, 0x3100, R15 ;  /* 0x00003100060a7824 */ /* 0x000fe200078e020f */
[----:B------:R-:W-:Y:S01]  /*0c40*/  ISETP.GT.OR P3, PT, R39, 0xe2, P3 ;  /* 0x000000e22700780c */ /* 0x000fe20001f64670 */
[----:B------:R-:W-:Y:S01]  /*0c50*/  IMAD R8, R12, 0xe0, R13 ;  /* 0x000000e00c087824 */ /* 0x000fe200078e020d */
[----:B------:R-:W-:Y:S01]  /*0c60*/  ISETP.GT.OR P2, PT, R31, 0xe2, P2 ;  /* 0x000000e21f00780c */ /* 0x000fe20001744670 */
[----:B------:R-:W-:Y:S01]  /*0c70*/  IMAD R12, R28, 0xe0, R33 ;  /* 0x000000e01c0c7824 */ /* 0x000fe200078e0221 */
[----:B------:R-:W-:Y:S01]  /*0c80*/  SHF.R.U32.HI R15, RZ, 0x1f, R34 ;  /* 0x0000001fff0f7819 */ /* 0x000fe20000011622 */
[----:B------:R-:W-:Y:S01]  /*0c90*/  IMAD R27, R6, 0x3100, R27 ;  /* 0x00003100061b7824 */ /* 0x000fe200078e021b */
[----:B------:R-:W-:Y:S01]  /*0ca0*/  ISETP.GT.U32.AND P0, PT, R18, 0xdf, PT ;  /* 0x000000df1200780c */ /* 0x000fe20003f04070 */
[C---:B------:R-:W-:Y:S01]  /*0cb0*/  IMAD R14, R6.reuse, 0x3100, R45 ;  /* 0x00003100060e7824 */ /* 0x040fe200078e022d */
[----:B------:R-:W-:Y:S01]  /*0cc0*/  IADD3 R23, R23, -0x3, RZ ;  /* 0xfffffffd17177810 */ /* 0x000fe20007ffe0ff */
[----:B------:R-:W-:Y:S01]  /*0cd0*/  IMAD R28, R21, -0x7, R0 ;  /* 0xfffffff9151c7824 */ /* 0x000fe200078e0200 */
[----:B------:R-:W-:Y:S01]  /*0ce0*/  IADD3 R25, R25, -0x3, RZ ;  /* 0xfffffffd19197810 */ /* 0x000fe20007ffe0ff */
[----:B------:R-:W-:Y:S01]  /*0cf0*/  IMAD R35, R6, 0x3100, R35 ;  /* 0x0000310006237824 */ /* 0x000fe200078e0223 */
[----:B------:R-:W-:Y:S01]  /*0d00*/  IADD3 R26, R26, -0x3, RZ ;  /* 0xfffffffd1a1a7810 */ /* 0x000fe20007ffe0ff */
[----:B------:R-:W-:Y:S01]  /*0d10*/  IMAD R37, R6, 0x3100, R37 ;  /* 0x0000310006257824 */ /* 0x000fe200078e0225 */
[----:B------:R-:W-:Y:S01]  /*0d20*/  IADD3 R21, R29, -0x3, RZ ;  /* 0xfffffffd1d157810 */ /* 0x000fe20007ffe0ff */
[----:B------:R-:W-:Y:S01]  /*0d30*/  IMAD R9, R19, 0xe0, R10 ;  /* 0x000000e013097824 */ /* 0x000fe200078e020a */
[----:B------:R-:W-:Y:S01]  /*0d40*/  P2R R18, PR, RZ, 0x2 ;  /* 0x00000002ff127803 */ /* 0x000fe20000000000 */
[----:B------:R-:W-:Y:S01]  /*0d50*/  HFMA2.MMA R19, -RZ, RZ, 0, 0 ;  /* 0x00000000ff137435 */ /* 0x000fe200000001ff */
[----:B------:R-:W-:Y:S01]  /*0d60*/  ISETP.GT.U32.AND P1, PT, R20, 0xdf, PT ;  /* 0x000000df1400780c */ /* 0x000fe20003f24070 */
[----:B------:R-:W-:Y:S01]  /*0d70*/  HFMA2.MMA R39, -RZ, RZ, 0, 0 ;  /* 0x00000000ff277435 */ /* 0x000fe200000001ff */
[----:B------:R-:W-:Y:S01]  /*0d80*/  P2R R18, PR, RZ, 0x10 ;  /* 0x00000010ff127803 */ /* 0x000fe20000000000 */
[----:B------:R-:W-:Y:S01]  /*0d90*/  IMAD R6, R43, 0xe0, R14 ;  /* 0x000000e02b067824 */ /* 0x000fe200078e020e */
[----:B------:R-:W-:Y:S01]  /*0da0*/  P2R R18, PR, RZ, 0x8 ;  /* 0x00000008ff127803 */ /* 0x000fe20000000000 */
[----:B------:R-:W-:Y:S01]  /*0db0*/  IMAD R10, R22, 0xe0, R27 ;  /* 0x000000e0160a7824 */ /* 0x000fe200078e021b */
[----:B------:R-:W-:Y:S01]  /*0dc0*/  P2R R20, PR, RZ, 0x4 ;  /* 0x00000004ff147803 */ /* 0x000fe20000000000 */
[----:B------:R-:W-:Y:S01]  /*0dd0*/  IMAD R11, R24, 0xe0, R11 ;  /* 0x000000e0180b7824 */ /* 0x000fe200078e020b */
[----:B------:R-:W-:Y:S01]  /*0de0*/  LEA.HI.SX32 R15, R34, R15, 0x1e ;  /* 0x0000000f220f7211 */ /* 0x000fe200078ff2ff */
[----:B------:R-:W-:Y:S01]  /*0df0*/  IMAD R13, R32, 0xe0, R35 ;  /* 0x000000e0200d7824 */ /* 0x000fe200078e0223 */
[----:B------:R-:W-:Y:S01]  /*0e00*/  CS2R R42, SRZ ;  /* 0x00000000002a7805 */ /* 0x000fe2000001ff00 */
[----:B------:R-:W-:Y:S01]  /*0e10*/  IMAD R14, R36, 0xe0, R37 ;  /* 0x000000e0240e7824 */ /* 0x000fe200078e0225 */
[----:B------:R-:W-:Y:S01]  /*0e20*/  CS2R R44, SRZ ;  /* 0x00000000002c7805 */ /* 0x000fe2000001ff00 */
[----:B------:R-:W-:Y:S01]  /*0e30*/  CS2R R40, SRZ ;  /* 0x0000000000287805 */ /* 0x000fe2000001ff00 */
[----:B------:R-:W-:-:S02]  /*0e40*/  MOV R22, RZ ;  /* 0x000000ff00167202 */ /* 0x000fc40000000f00 */
[----:B------:R-:W-:Y:S02]  /*0e50*/  MOV R24, RZ ;  /* 0x000000ff00187202 */ /* 0x000fe40000000f00 */
[----:B------:R-:W-:Y:S02]  /*0e60*/  MOV R27, RZ ;  /* 0x000000ff001b7202 */ /* 0x000fe40000000f00 */
[----:B------:R-:W-:Y:S02]  /*0e70*/  MOV R31, RZ ;  /* 0x000000ff001f7202 */ /* 0x000fe40000000f00 */
[----:B------:R-:W-:Y:S02]  /*0e80*/  IADD3 R29, R30, -0x2a3, RZ ;  /* 0xfffffd5d1e1d7810 */ /* 0x000fe40007ffe0ff */
[----:B------:R-:W-:Y:S02]  /*0e90*/  ISETP.GT.U32.AND P2, PT, R23, 0xdf, PT ;  /* 0x000000df1700780c */ /* 0x000fe40003f44070 */
[----:B------:R-:W-:-:S02]  /*0ea0*/  ISETP.GT.U32.AND P3, PT, R25, 0xdf, PT ;  /* 0x000000df1900780c */ /* 0x000fc40003f64070 */
[----:B------:R-:W-:Y:S02]  /*0eb0*/  ISETP.GT.U32.AND P4, PT, R26, 0xdf, PT ;  /* 0x000000df1a00780c */ /* 0x000fe40003f84070 */
[----:B------:R-:W-:-:S02]  /*0ec0*/  ISETP.GT.U32.AND P5, PT, R21, 0xdf, PT ;  /* 0x000000df1500780c */ /* 0x000fc40003fa4070 */
.L_x_7:
[----:B------:R-:W-:Y:S01]  /*0ed0*/  P2R R26, PR, RZ, 0x10 ;  /* 0x00000010ff1a7803 */ /* 0x000fe20000000000 */
[C---:B------:R-:W-:Y:S01]  /*0ee0*/  @!P0 IMAD R34, R19.reuse, 0xc400, R9 ;  /* 0x0000c40013228824 */ /* 0x040fe200078e0209 */
[----:B------:R-:W-:Y:S01]  /*0ef0*/  P2R R30, PR, RZ, 0x20 ;  /* 0x00000020ff1e7803 */ /* 0x000fe20000000000 */
[----:B------:R-:W-:Y:S01]  /*0f00*/  @!P1 IMAD R32, R19, 0xc400, R10 ;  /* 0x0000c40013209824 */ /* 0x000fe200078e020a */
[----:B------:R-:W-:Y:S01]  /*0f10*/  ISETP.NE.AND P4, PT, R5, RZ, PT ;  /* 0x000000ff0500720c */ /* 0x000fe20003f85270 */
[----:B------:R-:W-:Y:S06]  /*0f20*/  BAR.SYNC 0x0 ;  /* 0x0000000000007b1d */ /* 0x000fec0000000000 */
[----:B------:R-:W-:-:S02]  /*0f30*/  ISETP.GT.U32.AND P6, PT, R16, 0xdf, PT ;  /* 0x000000df1000780c */ /* 0x000fc40003fc4070 */
[----:B------:R-:W-:Y:S02]  /*0f40*/  ISETP.GT.U32.AND P5, PT, R17, 0xdf, PT ;  /* 0x000000df1100780c */ /* 0x000fe40003fa4070 */
[----:B------:R-:W-:Y:S02]  /*0f50*/  MOV R21, RZ ;  /* 0x000000ff00157202 */ /* 0x000fe40000000f00 */
[----:B------:R-:W-:Y:S01]  /*0f60*/  @!P4 MOV R109, 0x4 ;  /* 0x00000004006dc802 */ /* 0x000fe20000000f00 */
[----:B------:R-:W-:Y:S01]  /*0f70*/  @!P4 IMAD R108, R19, 0xc400, R29 ;  /* 0x0000c400136cc824 */ /* 0x000fe200078e021d */
[----:B------:R-:W-:Y:S02]  /*0f80*/  MOV R107, RZ ;  /* 0x000000ff006b7202 */ /* 0x000fe40000000f00 */
[----:B------:R-:W-:Y:S01]  /*0f90*/  MOV R79, RZ ;  /* 0x000000ff004f7202 */ /* 0x000fe20000000f00 */
[----:B------:R-:W-:Y:S01]  /*0fa0*/  @!P4 IMAD.WIDE R108, R108, R109, c[0x0][0x160] ;  /* 0x000058006c6cc625 */ /* 0x000fe200078e026d */
[----:B------:R-:W-:-:S02]  /*0fb0*/  @!P0 MOV R35, 0x4 ;  /* 0x0000000400238802 */ /* 0x000fc40000000f00 */
[----:B------:R-:W-:Y:S01]  /*0fc0*/  @!P6 MOV R81, 0x4 ;  /* 0x000000040051e802 */ /* 0x000fe20000000f00 */
[C---:B------:R-:W-:Y:S01]  /*0fd0*/  @!P6 IMAD R80, R19.reuse, 0xc400, R7 ;  /* 0x0000c4001350e824 */ /* 0x040fe200078e0207 */
[----:B------:R-:W-:Y:S01]  /*0fe0*/  @!P5 MOV R37, 0x4 ;  /* 0x000000040025d802 */ /* 0x000fe20000000f00 */
[----:B------:R-:W-:Y:S01]  /*0ff0*/  @!P5 IMAD R36, R19, 0xc400, R8 ;  /* 0x0000c4001324d824 */ /* 0x000fe200078e0208 */
[----:B------:R0:W2:Y:S01]  /*1000*/  @!P4 LDG.E.CONSTANT R21, [R108.64] ;  /* 0x000000046c15c981 */ /* 0x0000a2000c1e9900 */
[----:B------:R-:W-:Y:S01]  /*1010*/  @!P6 IMAD.WIDE R80, R80, R81, c[0x0][0x160] ;  /* 0x000058005050e625 */ /* 0x000fe200078e0251 */
[----:B------:R-:W-:Y:S02]  /*1020*/  @!P1 MOV R33, 0x4 ;  /* 0x0000000400219802 */ /* 0x000fe40000000f00 */
[----:B------:R-:W-:Y:S01]  /*1030*/  MOV R25, RZ ;  /* 0x000000ff00197202 */ /* 0x000fe20000000f00 */
[----:B------:R-:W-:Y:S01]  /*1040*/  @!P5 IMAD.WIDE R36, R36, R37, c[0x0][0x160] ;  /* 0x000058002424d625 */ /* 0x000fe200078e0225 */
[----:B------:R1:W3:Y:S01]  /*1050*/  @!P6 LDG.E.CONSTANT R107, [R80.64] ;  /* 0x00000004506be981 */ /* 0x0002e2000c1e9900 */
[----:B------:R-:W-:-:S02]  /*1060*/  ISETP.NE.AND P4, PT, R26, RZ, PT ;  /* 0x000000ff1a00720c */ /* 0x000fc40003f85270 */
[----:B------:R-:W-:Y:S01]  /*1070*/  ISETP.NE.AND P6, PT, R18, RZ, PT ;  /* 0x000000ff1200720c */ /* 0x000fe20003fc5270 */
[----:B------:R4:W5:Y:S01]  /*1080*/  @!P5 LDG.E.CONSTANT R79, [R36.64] ;  /* 0x00000004244fd981 */ /* 0x000962000c1e9900 */
[----:B------:R-:W-:Y:S01]  /*1090*/  ISETP.NE.AND P5, PT, R30, RZ, PT ;  /* 0x000000ff1e00720c */ /* 0x000fe20003fa5270 */
[----:B------:R-:W-:Y:S01]  /*10a0*/  @!P0 IMAD.WIDE R34, R34, R35, c[0x0][0x160] ;  /* 0x0000580022228625 */ /* 0x000fe200078e0223 */
[----:B------:R-:W-:-:S03]  /*10b0*/  MOV R23, RZ ;  /* 0x000000ff00177202 */ /* 0x000fc60000000f00 */
[----:B------:R-:W-:Y:S01]  /*10c0*/  @!P1 IMAD.WIDE R32, R32, R33, c[0x0][0x160] ;  /* 0x0000580020209625 */ /* 0x000fe200078e0221 */
[----:B------:R0:W5:Y:S01]  /*10d0*/  @!P0 LDG.E.CONSTANT R25, [R34.64] ;  /* 0x0000000422198981 */ /* 0x000162000c1e9900 */
[----:B------:R-:W-:Y:S02]  /*10e0*/  @!P2 MOV R121, 0x4 ;  /* 0x000000040079a802 */ /* 0x000fe40000000f00 */
[----:B------:R-:W-:Y:S01]  /*10f0*/  @!P3 MOV R123, 0x4 ;  /* 0x00000004007bb802 */ /* 0x000fe20000000f00 */
[----:B------:R1:W5:Y:S01]  /*1100*/  @!P1 LDG.E.CONSTANT R23, [R32.64] ;  /* 0x0000000420179981 */ /* 0x000362000c1e9900 */
[----:B------:R-:W-:Y:S01]  /*1110*/  @!P4 MOV R125, 0x4 ;  /* 0x00000004007dc802 */ /* 0x000fe20000000f00 */
[C---:B------:R-:W-:Y:S02]  /*1120*/  @!P2 IMAD R26, R19.reuse, 0xc400, R11 ;  /* 0x0000c400131aa824 */ /* 0x040fe400078e020b */
[C---:B------:R-:W-:Y:S01]  /*1130*/  @!P3 IMAD R30, R19.reuse, 0xc400, R12 ;  /* 0x0000c400131eb824 */ /* 0x040fe200078e020c */
[----:B0-----:R-:W-:Y:S01]  /*1140*/  @!P5 MOV R35, 0x4 ;  /* 0x000000040023d802 */ /* 0x001fe20000000f00 */
[----:B------:R-:W-:-:S02]  /*1150*/  @!P4 IMAD R38, R19, 0xc400, R13 ;  /* 0x0000c4001326c824 */ /* 0x000fc400078e020d */
[C---:B------:R-:W-:Y:S01]  /*1160*/  @!P5 IMAD R34, R19.reuse, 0xc400, R14 ;  /* 0x0000c4001322d824 */ /* 0x040fe200078e020e */
[----:B-1----:R-:W-:Y:S01]  /*1170*/  @!P6 MOV R33, 0x4 ;  /* 0x000000040021e802 */ /* 0x002fe20000000f00 */
[----:B------:R-:W-:Y:S01]  /*1180*/  @!P6 IMAD R32, R19, 0xc400, R4 ;  /* 0x0000c4001320e824 */ /* 0x000fe200078e0204 */
[----:B------:R-:W-:Y:S01]  /*1190*/  MOV R111, RZ ;  /* 0x000000ff006f7202 */ /* 0x000fe20000000f00 */
[----:B------:R-:W-:Y:S01]  /*11a0*/  @!P2 IMAD.WIDE R108, R26, R121, c[0x0][0x160] ;  /* 0x000058001a6ca625 */ /* 0x000fe200078e0279 */
[----:B------:R-:W-:Y:S02]  /*11b0*/  MOV R113, RZ ;  /* 0x000000ff00717202 */ /* 0x000fe40000000f00 */
[----:B------:R-:W-:Y:S01]  /*11c0*/  MOV R115, RZ ;  /* 0x000000ff00737202 */ /* 0x000fe20000000f00 */
[----:B------:R-:W-:Y:S01]  /*11d0*/  @!P3 IMAD.WIDE R80, R30, R123, c[0x0][0x160] ;  /* 0x000058001e50b625 */ /* 0x000fe200078e027b */
[----:B------:R-:W-:Y:S01]  /*11e0*/  MOV R117, RZ ;  /* 0x000000ff00757202 */ /* 0x000fe20000000f00 */
[----:B------:R-:W5:Y:S01]  /*11f0*/  @!P2 LDG.E.CONSTANT R111, [R108.64] ;  /* 0x000000046c6fa981 */ /* 0x000f62000c1e9900 */
[----:B------:R-:W-:Y:S01]  /*1200*/  MOV R119, RZ ;  /* 0x000000ff00777202 */ /* 0x000fe20000000f00 */
[----:B----4-:R-:W-:-:S02]  /*1210*/  @!P4 IMAD.WIDE R36, R38, R125, c[0x0][0x160] ;  /* 0x000058002624c625 */ /* 0x010fc400078e027d */
[----:B------:R-:W4:Y:S02]  /*1220*/  @!P3 LDG.E.CONSTANT R113, [R80.64] ;  /* 0x000000045071b981 */ /* 0x000f24000c1e9900 */
[----:B------:R-:W-:Y:S02]  /*1230*/  @!P5 IMAD.WIDE R34, R34, R35, c[0x0][0x160] ;  /* 0x000058002222d625 */ /* 0x000fe400078e0223 */
[----:B------:R-:W4:Y:S02]  /*1240*/  @!P4 LDG.E.CONSTANT R115, [R36.64] ;  /* 0x000000042473c981 */ /* 0x000f24000c1e9900 */
[----:B------:R-:W-:Y:S02]  /*1250*/  @!P6 IMAD.WIDE R32, R32, R33, c[0x0][0x160] ;  /* 0x000058002020e625 */ /* 0x000fe400078e0221 */
[----:B------:R-:W4:Y:S04]  /*1260*/  @!P5 LDG.E.CONSTANT R117, [R34.64] ;  /* 0x000000042275d981 */ /* 0x000f28000c1e9900 */
[----:B------:R-:W4:Y:S04]  /*1270*/  @!P6 LDG.E.CONSTANT R119, [R32.64] ;  /* 0x000000042077e981 */ /* 0x000f28000c1e9900 */
[----:B------:R-:W0:Y:S01]  /*1280*/  S2R R26, SR_TID.X ;  /* 0x00000000001a7919 */ /* 0x000e220000002100 */
[----:B------:R-:W-:Y:S01]  /*1290*/  BSSY B0, `(.L_x_0) ;  /* 0x0000017000007945 */ /* 0x000fe20003800000 */
[----:B0-----:R-:W-:-:S02]  /*12a0*/  ISETP.GT.AND P6, PT, R26, 0x34, PT ;  /* 0x000000341a00780c */ /* 0x001fc40003fc4270 */
[----:B--2---:R0:W-:Y:S04]  /*12b0*/  STS [R0.X4], R21 ;  /* 0x0000001500007388 */ /* 0x0041e80000004800 */
[----:B---3--:R0:W-:Y:S04]  /*12c0*/  STS [R0.X4+0x310], R107 ;  /* 0x0003106b00007388 */ /* 0x0081e80000004800 */
[----:B-----5:R0:W-:Y:S04]  /*12d0*/  STS [R0.X4+0x620], R79 ;  /* 0x0006204f00007388 */ /* 0x0201e80000004800 */
[----:B------:R0:W-:Y:S04]  /*12e0*/  STS [R0.X4+0x930], R25 ;  /* 0x0009301900007388 */ /* 0x0001e80000004800 */
[----:B------:R0:W-:Y:S04]  /*12f0*/  STS [R0.X4+0xc40], R23 ;  /* 0x000c401700007388 */ /* 0x0001e80000004800 */
[----:B------:R0:W-:Y:S04]  /*1300*/  STS [R0.X4+0xf50], R111 ;  /* 0x000f506f00007388 */ /* 0x0001e80000004800 */
[----:B----4-:R0:W-:Y:S04]  /*1310*/  STS [R0.X4+0x1260], R113 ;  /* 0x0012607100007388 */ /* 0x0101e80000004800 */
[----:B------:R0:W-:Y:S04]  /*1320*/  STS [R0.X4+0x1570], R115 ;  /* 0x0015707300007388 */ /* 0x0001e80000004800 */
[----:B------:R0:W-:Y:S04]  /*1330*/  STS [R0.X4+0x1880], R117 ;  /* 0x0018807500007388 */ /* 0x0001e80000004800 */
[----:B------:R0:W-:Y:S01]  /*1340*/  STS [R0.X4+0x1b90], R119 ;  /* 0x001b907700007388 */ /* 0x0001e20000004800 */
[----:B------:R-:W-:Y:S05]  /*1350*/  @P6 BRA `(.L_x_1) ;  /* 0x000000a000006947 */ /* 0x000fea0003800000 */
[----:B------:R-:W-:Y:S01]  /*1360*/  ISETP.NE.AND P6, PT, R20, RZ, PT ;  /* 0x000000ff1400720c */ /* 0x000fe20003fc5270 */
[----:B------:R-:W-:Y:S01]  /*1370*/  BSSY B1, `(.L_x_2) ;  /* 0x0000007000017945 */ /* 0x000fe20003800000 */
[----:B------:R-:W-:-:S11]  /*1380*/  MOV R33, RZ ;  /* 0x000000ff00217202 */ /* 0x000fd60000000f00 */
[----:B------:R-:W-:Y:S05]  /*1390*/  @P6 BRA `(.L_x_3) ;  /* 0x0000004000006947 */ /* 0x000fea0003800000 */
[----:B------:R-:W-:Y:S01]  /*13a0*/  HFMA2.MMA R33, -RZ, RZ, 0, 2.384185791015625e-07 ;  /* 0x00000004ff217435 */ /* 0x000fe200000001ff */
[----:B------:R-:W-:-:S09]  /*13b0*/  IMAD R32, R19, 0xc400, R6 ;  /* 0x0000c40013207824 */ /* 0x000fd200078e0206 */
[----:B------:R-:W-:-:S06]  /*13c0*/  IMAD.WIDE R32, R32, R33, c[0x0][0x160] ;  /* 0x0000580020207625 */ /* 0x000fcc00078e0221 */
[----:B------:R1:W5:Y:S02]  /*13d0*/  LDG.E.CONSTANT R33, [R32.64] ;  /* 0x0000000420217981 */ /* 0x000364000c1e9900 */
.L_x_3:
[----:B------:R-:W-:Y:S05]  /*13e0*/  BSYNC B1 ;  /* 0x0000000000017941 */ /* 0x000fea0003800000 */
.L_x_2:
[----:B-----5:R2:W-:Y:S02]  /*13f0*/  STS [R0.X4+0x1ea0], R33 ;  /* 0x001ea02100007388 */ /* 0x0205e40000004800 */
.L_x_1:
[----:B------:R-:W-:Y:S05]  /*1400*/  BSYNC B0 ;  /* 0x0000000000007941 */ /* 0x000fea0003800000 */
.L_x_0:
[----:B------:R-:W-:Y:S01]  /*1410*/  MOV R30, 0x4 ;  /* 0x00000004001e7802 */ /* 0x000fe20000000f00 */
[----:B--2---:R-:W-:-:S04]  /*1420*/  IMAD R33, R19, 0x31, R3 ;  /* 0x0000003113217824 */ /* 0x004fc800078e0203 */
[----:B-1----:R-:W-:-:S05]  /*1430*/  IMAD.WIDE R32, R33, R30, c[0x0][0x168] ;  /* 0x00005a0021207625 */ /* 0x002fca00078e021e */
[----:B0-----:R0:W2:Y:S04]  /*1440*/  LDG.E.CONSTANT R21, [R32.64] ;  /* 0x0000000420157981 */ /* 0x0010a8000c1e9900 */
[----:B------:R0:W3:Y:S04]  /*1450*/  LDG.E.CONSTANT R23, [R32.64+0x930] ;  /* 0x0009300420177981 */ /* 0x0000e8000c1e9900 */
[----:B------:R0:W4:Y:S04]  /*1460*/  LDG.E.CONSTANT R25, [R32.64+0x1260] ;  /* 0x0012600420197981 */ /* 0x000128000c1e9900 */
[----:B------:R0:W5:Y:S04]  /*1470*/  LDG.E.CONSTANT R35, [R32.64+0x1b90] ;  /* 0x001b900420237981 */ /* 0x000168000c1e9900 */
[----:B------:R0:W5:Y:S04]  /*1480*/  LDG.E.CONSTANT R37, [R32.64+0x24c0] ;  /* 0x0024c00420257981 */ /* 0x000168000c1e9900 */
[----:B------:R0:W5:Y:S04]  /*1490*/  LDG.E.CONSTANT R79, [R32.64+0x2df0] ;  /* 0x002df004204f7981 */ /* 0x000168000c1e9900 */
[----:B------:R0:W5:Y:S04]  /*14a0*/  LDG.E.CONSTANT R81, [R32.64+0x3720] ;  /* 0x0037200420517981 */ /* 0x000168000c1e9900 */
[----:B------:R0:W5:Y:S01]  /*14b0*/  LDG.E.CONSTANT R107, [R32.64+0x4050] ;  /* 0x00405004206b7981 */ /* 0x000162000c1e9900 */
[----:B------:R-:W-:Y:S01]  /*14c0*/  IMAD R26, R15, 0x42, R28 ;  /* 0x000000420f1a7824 */ /* 0x000fe200078e021c */
[----:B0-----:R-:W-:-:S10]  /*14d0*/  HFMA2.MMA R33, -RZ, RZ, 0, 2.3365020751953125e-05 ;  /* 0x00000188ff217435 */ /* 0x001fd400000001ff */
[----:B------:R-:W-:-:S05]  /*14e0*/  IMAD R32, R2, R33, 0x1f74 ;  /* 0x00001f7402207424 */ /* 0x000fca00078e0221 */
[----:B------:R-:W-:Y:S01]  /*14f0*/  IADD3 R32, R32, 0xc40, RZ ;  /* 0x00000c4020207810 */ /* 0x000fe20007ffe0ff */
[----:B--2---:R0:W-:Y:S04]  /*1500*/  STS [R0.X4+0x1f74], R21 ;  /* 0x001f741500007388 */ /* 0x0041e80000004800 */
[----:B---3--:R1:W-:Y:S04]  /*1510*/  STS [R0.X4+0x2284], R23 ;  /* 0x0022841700007388 */ /* 0x0083e80000004800 */
[----:B----4-:R-:W-:Y:S01]  /*1520*/  STS [R0.X4+0x2594], R25 ;  /* 0x0025941900007388 */ /* 0x010fe20000004800 */
[----:B0-----:R-:W-:-:S03]  /*1530*/  SHF.L.U32 R21, R26, 0x2, RZ ;  /* 0x000000021a157819 */ /* 0x001fc600000006ff */
[----:B-----5:R-:W-:Y:S01]  /*1540*/  STS [R0.X4+0x28a4], R35 ;  /* 0x0028a42300007388 */ /* 0x020fe20000004800 */
[----:B-1----:R-:W-:-:S03]  /*1550*/  MOV R23, 0xc40 ;  /* 0x00000c4000177802 */ /* 0x002fc60000000f00 */
[----:B------:R-:W-:Y:S01]  /*1560*/  STS [R0.X4+0x2bb4], R37 ;  /* 0x002bb42500007388 */ /* 0x000fe20000004800 */
[----:B------:R-:W-:-:S03]  /*1570*/  LEA R21, R21, 0x210, 0x2 ;  /* 0x0000021015157811 */ /* 0x000fc600078e10ff */
[----:B------:R-:W-:Y:S04]  /*1580*/  STS [R0.X4+0x2ec4], R79 ;  /* 0x002ec44f00007388 */ /* 0x000fe80000004800 */
[----:B------:R-:W-:Y:S04]  /*1590*/  STS [R0.X4+0x31d4], R81 ;  /* 0x0031d45100007388 */ /* 0x000fe80000004800 */
[----:B------:R-:W-:Y:S04]  /*15a0*/  STS [R0.X4+0x34e4], R107 ;  /* 0x0034e46b00007388 */ /* 0x000fe80000004800 */
[----:B------:R-:W-:Y:S06]  /*15b0*/  BAR.SYNC 0x0 ;  /* 0x0000000000007b1d */ /* 0x000fec0000000000 */
.L_x_5:
[----:B------:R-:W-:Y:S01]  /*15c0*/  LDS R54, [R32+-0xc40] ;  /* 0xfff3c00020367984 */ /* 0x000fe20000000800 */
[----:B------:R-:W-:-:S03]  /*15d0*/  IADD3 R23, R23, 0x1c, RZ ;  /* 0x0000001c17177810 */ /* 0x000fc60007ffe0ff */
[----:B------:R-:W0:Y:S01]  /*15e0*/  LDS R82, [R21+-0x210] ;  /* 0xfffdf00015527984 */ /* 0x000e220000000800 */
[----:B------:R-:W-:-:S03]  /*15f0*/  ISETP.NE.AND P6, PT, R23, 0xd04, PT ;  /* 0x00000d041700780c */ /* 0x000fc60003fc5270 */
[----:B------:R-:W1:Y:S04]  /*1600*/  LDS R25, [R21+-0x208] ;  /* 0xfffdf80015197984 */ /* 0x000e680000000800 */
[----:B------:R-:W2:Y:S04]  /*1610*/  LDS R81, [R21+-0x108] ;  /* 0xfffef80015517984 */ /* 0x000ea80000000800 */
[----:B------:R-:W3:Y:S04]  /*1620*/  LDS R37, [R21+-0x100] ;  /* 0xffff000015257984 */ /* 0x000ee80000000800 */
[----:B------:R-:W4:Y:S04]  /*1630*/  LDS R80, [R21] ;  /* 0x0000000015507984 */ /* 0x000f280000000800 */
[----:B------:R-:W5:Y:S04]  /*1640*/  LDS R33, [R21+0x8] ;  /* 0x0000080015217984 */ /* 0x000f680000000800 */
[----:B------:R-:W5:Y:S04]  /*1650*/  LDS R79, [R21+0x108] ;  /* 0x00010800154f7984 */ /* 0x000f680000000800 */
[----:B------:R-:W5:Y:S04]  /*1660*/  LDS R26, [R21+0x110] ;  /* 0x00011000151a7984 */ /* 0x000f680000000800 */
[----:B------:R-:W5:Y:S04]  /*1670*/  LDS R36, [R32+-0x620] ;  /* 0xfff9e00020247984 */ /* 0x000f680000000800 */
[----:B------:R-:W5:Y:S04]  /*1680*/  LDS R35, [R32] ;  /* 0x0000000020237984 */ /* 0x000f680000000800 */
[----:B------:R-:W5:Y:S01]  /*1690*/  LDS R34, [R32+0x620] ;  /* 0x0006200020227984 */ /* 0x000f620000000800 */
[----:B0-----:R-:W-:-:S02]  /*16a0*/  FFMA R47, R54, R82, R47 ;  /* 0x00000052362f7223 */ /* 0x001fc4000000002f */
[C---:B-1----:R-:W-:Y:S01]  /*16b0*/  FFMA R48, R54.reuse, R25, R31 ;  /* 0x0000001936307223 */ /* 0x042fe2000000001f */
[----:B------:R-:W0:Y:S01]  /*16c0*/  LDS R108, [R32+-0xb7c] ;  /* 0xfff48400206c7984 */ /* 0x000e220000000800 */
[----:B--2---:R-:W-:-:S03]  /*16d0*/  FFMA R49, R54, R81, R49 ;  /* 0x0000005136317223 */ /* 0x004fc60000000031 */
[----:B------:R-:W1:Y:S01]  /*16e0*/  LDS R107, [R32+-0x55c] ;  /* 0xfffaa400206b7984 */ /* 0x000e620000000800 */
[----:B---3--:R-:W-:-:S03]  /*16f0*/  FFMA R50, R54, R37, R27 ;  /* 0x0000002536327223 */ /* 0x008fc6000000001b */
[----:B------:R-:W2:Y:S01]  /*1700*/  LDS R112, [R32+0xc4] ;  /* 0x0000c40020707984 */ /* 0x000ea20000000800 */
[----:B----4-:R-:W-:-:S03]  /*1710*/  FFMA R51, R54, R80, R51 ;  /* 0x0000005036337223 */ /* 0x010fc60000000033 */
[----:B------:R-:W3:Y:S01]  /*1720*/  LDS R111, [R32+0x6e4] ;  /* 0x0006e400206f7984 */ /* 0x000ee20000000800 */
[----:B-----5:R-:W-:-:S03]  /*1730*/  FFMA R52, R54, R33, R24 ;  /* 0x0000002136347223 */ /* 0x020fc60000000018 */
[----:B------:R-:W-:Y:S01]  /*1740*/  LDS R110, [R32+-0xc3c] ;  /* 0xfff3c400206e7984 */ /* 0x000fe20000000800 */
[----:B------:R-:W-:-:S03]  /*1750*/  FFMA R53, R54, R79, R53 ;  /* 0x0000004f36357223 */ /* 0x000fc60000000035 */
[----:B------:R-:W-:Y:S01]  /*1760*/  LDS R31, [R21+-0x104] ;  /* 0xfffefc00151f7984 */ /* 0x000fe20000000800 */
[----:B------:R-:W-:-:S03]  /*1770*/  FFMA R54, R54, R26, R22 ;  /* 0x0000001a36367223 */ /* 0x000fc60000000016 */
[----:B------:R-:W-:Y:S01]  /*1780*/  LDS R27, [R21+0x4] ;  /* 0x00000400151b7984 */ /* 0x000fe20000000800 */
[----:B------:R-:W-:-:S03]  /*1790*/  FFMA R55, R82, R36, R55 ;  /* 0x0000002452377223 */ /* 0x000fc60000000037 */
[----:B------:R-:W-:Y:S01]  /*17a0*/  LDS R38, [R21+0xc] ;  /* 0x00000c0015267984 */ /* 0x000fe20000000800 */
[C---:B------:R-:W-:Y:S02]  /*17b0*/  FFMA R56, R36.reuse, R25, R56 ;  /* 0x0000001924387223 */ /* 0x040fe40000000038 */
[C---:B------:R-:W-:Y:S01]  /*17c0*/  FFMA R57, R36.reuse, R81, R57 ;  /* 0x0000005124397223 */ /* 0x040fe20000000039 */
[----:B------:R-:W-:Y:S01]  /*17d0*/  LDS R22, [R21+0x10c] ;  /* 0x00010c0015167984 */ /* 0x000fe20000000800 */
[C---:B------:R-:W-:Y:S02]  /*17e0*/  FFMA R58, R36.reuse, R37, R58 ;  /* 0x00000025243a7223 */ /* 0x040fe4000000003a */
[C---:B------:R-:W-:Y:S01]  /*17f0*/  FFMA R59, R36.reuse, R80, R59 ;  /* 0x00000050243b7223 */ /* 0x040fe2000000003b */
[----:B------:R-:W-:Y:S01]  /*1800*/  LDS R24, [R21+0x114] ;  /* 0x0001140015187984 */ /* 0x000fe20000000800 */
[C---:B------:R-:W-:Y:S02]  /*1810*/  FFMA R60, R36.reuse, R33, R60 ;  /* 0x00000021243c7223 */ /* 0x040fe4000000003c */
[C---:B------:R-:W-:Y:S01]  /*1820*/  FFMA R61, R36.reuse, R79, R61 ;  /* 0x0000004f243d7223 */ /* 0x040fe2000000003d */
[----:B------:R-:W-:Y:S01]  /*1830*/  LDS R109, [R32+-0x61c] ;  /* 0xfff9e400206d7984 */ /* 0x000fe20000000800 */
[----:B------:R-:W-:-:S02]  /*1840*/  FFMA R62, R36, R26, R62 ;  /* 0x0000001a243e7223 */ /* 0x000fc4000000003e */
[----:B------:R-:W-:Y:S01]  /*1850*/  FFMA R63, R82, R35, R63 ;  /* 0x00000023523f7223 */ /* 0x000fe2000000003f */
[----:B------:R-:W-:Y:S01]  /*1860*/  LDS R36, [R21+-0xfc] ;  /* 0xffff040015247984 */ /* 0x000fe20000000800 */
[C---:B------:R-:W-:Y:S02]  /*1870*/  FFMA R64, R35.reuse, R25, R64 ;  /* 0x0000001923407223 */ /* 0x040fe40000000040 */
[C---:B------:R-:W-:Y:S01]  /*1880*/  FFMA R65, R35.reuse, R81, R65 ;  /* 0x0000005123417223 */ /* 0x040fe20000000041 */
[----:B------:R-:W-:Y:S01]  /*1890*/  LDS R113, [R32+-0xb78] ;  /* 0xfff4880020717984 */ /* 0x000fe20000000800 */
[C---:B------:R-:W-:Y:S02]  /*18a0*/  FFMA R66, R35.reuse, R37, R66 ;  /* 0x0000002523427223 */ /* 0x040fe40000000042 */
[C---:B------:R-:W-:Y:S01]  /*18b0*/  FFMA R67, R35.reuse, R80, R67 ;  /* 0x0000005023437223 */ /* 0x040fe20000000043 */
[----:B------:R-:W-:Y:S01]  /*18c0*/  LDS R114, [R32+-0xc38] ;  /* 0xfff3c80020727984 */ /* 0x000fe20000000800 */
[----:B------:R-:W-:-:S02]  /*18d0*/  FFMA R68, R35, R33, R68 ;  /* 0x0000002123447223 */ /* 0x000fc40000000044 */
[C---:B------:R-:W-:Y:S02]  /*18e0*/  FFMA R69, R35.reuse, R79, R69 ;  /* 0x0000004f23457223 */ /* 0x040fe40000000045 */
[----:B------:R-:W-:Y:S02]  /*18f0*/  FFMA R70, R35, R26, R70 ;  /* 0x0000001a23467223 */ /* 0x000fe40000000046 */
[----:B------:R-:W-:Y:S01]  /*1900*/  FFMA R71, R82, R34, R71 ;  /* 0x0000002252477223 */ /* 0x000fe20000000047 */
[----:B------:R-:W4:Y:S01]  /*1910*/  LDS R35, [R21+-0x20c] ;  /* 0xfffdf40015237984 */ /* 0x000f220000000800 */
[C---:B------:R-:W-:Y:S02]  /*1920*/  FFMA R72, R34.reuse, R25, R72 ;  /* 0x0000001922487223 */ /* 0x040fe40000000048 */
[C---:B------:R-:W-:Y:S02]  /*1930*/  FFMA R73, R34.reuse, R81, R73 ;  /* 0x0000005122497223 */ /* 0x040fe40000000049 */
[----:B------:R-:W-:-:S02]  /*1940*/  FFMA R74, R34, R37, R74 ;  /* 0x00000025224a7223 */ /* 0x000fc4000000004a */
[C---:B------:R-:W-:Y:S02]  /*1950*/  FFMA R75, R34.reuse, R80, R75 ;  /* 0x00000050224b7223 */ /* 0x040fe4000000004b */
[C---:B------:R-:W-:Y:S02]  /*1960*/  FFMA R76, R34.reuse, R33, R76 ;  /* 0x00000021224c7223 */ /* 0x040fe4000000004c */
[C---:B------:R-:W-:Y:S02]  /*1970*/  FFMA R77, R34.reuse, R79, R77 ;  /* 0x0000004f224d7223 */ /* 0x040fe4000000004d */
[----:B------:R-:W-:Y:S02]  /*1980*/  FFMA R78, R34, R26, R78 ;  /* 0x0000001a224e7223 */ /* 0x000fe4000000004e */
[----:B------:R-:W5:Y:S01]  /*1990*/  LDS R34, [R21+-0x204] ;  /* 0xfffdfc0015227984 */ /* 0x000f620000000800 */
[-C--:B0-----:R-:W-:Y:S02]  /*19a0*/  FFMA R83, R82, R108.reuse, R83 ;  /* 0x0000006c52537223 */ /* 0x081fe40000000053 */
[----:B------:R-:W-:-:S02]  /*19b0*/  FFMA R84, R25, R108, R84 ;  /* 0x0000006c19547223 */ /* 0x000fc40000000054 */
[-C--:B------:R-:W-:Y:S02]  /*19c0*/  FFMA R85, R81, R108.reuse, R85 ;  /* 0x0000006c51557223 */ /* 0x080fe40000000055 */
[-C--:B------:R-:W-:Y:S02]  /*19d0*/  FFMA R86, R37, R108.reuse, R86 ;  /* 0x0000006c25567223 */ /* 0x080fe40000000056 */
[-C--:B------:R-:W-:Y:S02]  /*19e0*/  FFMA R91, R80, R108.reuse, R91 ;  /* 0x0000006c505b7223 */ /* 0x080fe4000000005b */
[-C--:B------:R-:W-:Y:S02]  /*19f0*/  FFMA R92, R33, R108.reuse, R92 ;  /* 0x0000006c215c7223 */ /* 0x080fe4000000005c */
[-C--:B------:R-:W-:Y:S02]  /*1a00*/  FFMA R93, R79, R108.reuse, R93 ;  /* 0x0000006c4f5d7223 */ /* 0x080fe4000000005d */
[----:B------:R-:W-:-:S02]  /*1a10*/  FFMA R94, R26, R108, R94 ;  /* 0x0000006c1a5e7223 */ /* 0x000fc4000000005e */
[-C--:B-1----:R-:W-:Y:S01]  /*1a20*/  FFMA R95, R82, R107.reuse, R95 ;  /* 0x0000006b525f7223 */ /* 0x082fe2000000005f */
[----:B------:R-:W0:Y:S01]  /*1a30*/  LDS R108, [R32+0x4] ;  /* 0x00000400206c7984 */ /* 0x000e220000000800 */
[-C--:B------:R-:W-:Y:S02]  /*1a40*/  FFMA R96, R25, R107.reuse, R96 ;  /* 0x0000006b19607223 */ /* 0x080fe40000000060 */
[-C--:B------:R-:W-:Y:S02]  /*1a50*/  FFMA R97, R81, R107.reuse, R97 ;  /* 0x0000006b51617223 */ /* 0x080fe40000000061 */
[-C--:B------:R-:W-:Y:S02]  /*1a60*/  FFMA R98, R37, R107.reuse, R98 ;  /* 0x0000006b25627223 */ /* 0x080fe40000000062 */
[-C--:B------:R-:W-:Y:S02]  /*1a70*/  FFMA R99, R80, R107.reuse, R99 ;  /* 0x0000006b50637223 */ /* 0x080fe40000000063 */
[----:B------:R-:W-:-:S02]  /*1a80*/  FFMA R100, R33, R107, R100 ;  /* 0x0000006b21647223 */ /* 0x000fc40000000064 */
[-C--:B------:R-:W-:Y:S02]  /*1a90*/  FFMA R101, R79, R107.reuse, R101 ;  /* 0x0000006b4f657223 */ /* 0x080fe40000000065 */
[----:B------:R-:W-:Y:S02]  /*1aa0*/  FFMA R102, R26, R107, R102 ;  /* 0x0000006b1a667223 */ /* 0x000fe40000000066 */
[-C--:B--2---:R-:W-:Y:S01]  /*1ab0*/  FFMA R103, R82, R112.reuse, R103 ;  /* 0x0000007052677223 */ /* 0x084fe20000000067 */
[----:B------:R-:W1:Y:S01]  /*1ac0*/  LDS R107, [R32+0x624] ;  /* 0x00062400206b7984 */ /* 0x000e620000000800 */
[-C--:B------:R-:W-:Y:S02]  /*1ad0*/  FFMA R104, R25, R112.reuse, R104 ;  /* 0x0000007019687223 */ /* 0x080fe40000000068 */
[-C--:B------:R-:W-:Y:S02]  /*1ae0*/  FFMA R105, R81, R112.reuse, R105 ;  /* 0x0000007051697223 */ /* 0x080fe40000000069 */
[----:B------:R-:W-:-:S02]  /*1af0*/  FFMA R106, R37, R112, R106 ;  /* 0x00000070256a7223 */ /* 0x000fc4000000006a */
[-C--:B------:R-:W-:Y:S02]  /*1b00*/  FFMA R90, R80, R112.reuse, R90 ;  /* 0x00000070505a7223 */ /* 0x080fe4000000005a */
[-C--:B------:R-:W-:Y:S02]  /*1b10*/  FFMA R89, R33, R112.reuse, R89 ;  /* 0x0000007021597223 */ /* 0x080fe40000000059 */
[-C--:B------:R-:W-:Y:S02]  /*1b20*/  FFMA R88, R79, R112.reuse, R88 ;  /* 0x000000704f587223 */ /* 0x080fe40000000058 */
[----:B------:R-:W-:Y:S02]  /*1b30*/  FFMA R87, R26, R112, R87 ;  /* 0x000000701a577223 */ /* 0x000fe40000000057 */
[-C--:B---3--:R-:W-:Y:S01]  /*1b40*/  FFMA R39, R82, R111.reuse, R39 ;  /* 0x0000006f52277223 */ /* 0x088fe20000000027 */
[----:B------:R-:W-:Y:S01]  /*1b50*/  LDS R112, [R32+0x6e8] ;  /* 0x0006e80020707984 */ /* 0x000fe20000000800 */
[----:B------:R-:W-:-:S02]  /*1b60*/  FFMA R40, R81, R111, R40 ;  /* 0x0000006f51287223 */ /* 0x000fc40000000028 */
[-C--:B------:R-:W-:Y:S01]  /*1b70*/  FFMA R41, R80, R111.reuse, R41 ;  /* 0x0000006f50297223 */ /* 0x080fe20000000029 */
[----:B------:R-:W-:Y:S01]  /*1b80*/  LDS R81, [R21+0x10] ;  /* 0x0000100015517984 */ /* 0x000fe20000000800 */
[-C--:B------:R-:W-:Y:S02]  /*1b90*/  FFMA R42, R79, R111.reuse, R42 ;  /* 0x0000006f4f2a7223 */ /* 0x080fe4000000002a */
[-C--:B------:R-:W-:Y:S01]  /*1ba0*/  FFMA R43, R25, R111.reuse, R43 ;  /* 0x0000006f192b7223 */ /* 0x080fe2000000002b */
[----:B------:R-:W-:Y:S01]  /*1bb0*/  LDS R79, [R21+-0x200] ;  /* 0xfffe0000154f7984 */ /* 0x000fe20000000800 */
[-C--:B------:R-:W-:Y:S02]  /*1bc0*/  FFMA R44, R37, R111.reuse, R44 ;  /* 0x0000006f252c7223 */ /* 0x080fe4000000002c */
[-C--:B------:R-:W-:Y:S01]  /*1bd0*/  FFMA R45, R33, R111.reuse, R45 ;  /* 0x0000006f212d7223 */ /* 0x080fe2000000002d */
[----:B------:R-:W-:Y:S01]  /*1be0*/  LDS R80, [R21+-0xf8] ;  /* 0xffff080015507984 */ /* 0x000fe20000000800 */
[----:B------:R-:W-:-:S02]  /*1bf0*/  FFMA R46, R26, R111, R46 ;  /* 0x0000006f1a2e7223 */ /* 0x000fc4000000002e */
[C---:B----4-:R-:W-:Y:S01]  /*1c00*/  FFMA R47, R110.reuse, R35, R47 ;  /* 0x000000236e2f7223 */ /* 0x050fe2000000002f */
[----:B------:R-:W2:Y:S01]  /*1c10*/  LDS R111, [R32+-0x558] ;  /* 0xfffaa800206f7984 */ /* 0x000ea20000000800 */
[C---:B-----5:R-:W-:Y:S02]  /*1c20*/  FFMA R48, R110.reuse, R34, R48 ;  /* 0x000000226e307223 */ /* 0x060fe40000000030 */
[C---:B------:R-:W-:Y:S01]  /*1c30*/  FFMA R49, R110.reuse, R31, R49 ;  /* 0x0000001f6e317223 */ /* 0x040fe20000000031 */
[----:B------:R-:W-:Y:S01]  /*1c40*/  LDS R82, [R21+0x118] ;  /* 0x0001180015527984 */ /* 0x000fe20000000800 */
[C---:B------:R-:W-:Y:S02]  /*1c50*/  FFMA R50, R110.reuse, R36, R50 ;  /* 0x000000246e327223 */ /* 0x040fe40000000032 */
[C---:B------:R-:W-:Y:S02]  /*1c60*/  FFMA R51, R110.reuse, R27, R51 ;  /* 0x0000001b6e337223 */ /* 0x040fe40000000033 */
[----:B------:R-:W-:-:S02]  /*1c70*/  FFMA R52, R110, R38, R52 ;  /* 0x000000266e347223 */ /* 0x000fc40000000034 */
[C---:B------:R-:W-:Y:S02]  /*1c80*/  FFMA R53, R110.reuse, R22, R53 ;  /* 0x000000166e357223 */ /* 0x040fe40000000035 */
[----:B------:R-:W-:Y:S02]  /*1c90*/  FFMA R54, R110, R24, R54 ;  /* 0x000000186e367223 */ /* 0x000fe40000000036 */
[----:B------:R-:W3:Y:S01]  /*1ca0*/  LDS R110, [R32+0xc8] ;  /* 0x0000c800206e7984 */ /* 0x000ee20000000800 */
[----:B------:R-:W-:Y:S02]  /*1cb0*/  FFMA R55, R35, R109, R55 ;  /* 0x0000006d23377223 */ /* 0x000fe40000000037 */
[C---:B------:R-:W-:Y:S02]  /*1cc0*/  FFMA R56, R109.reuse, R34, R56 ;  /* 0x000000226d387223 */ /* 0x040fe40000000038 */
[C---:B------:R-:W-:Y:S02]  /*1cd0*/  FFMA R57, R109.reuse, R31, R57 ;  /* 0x0000001f6d397223 */ /* 0x040fe40000000039 */
[----:B------:R-:W-:-:S02]  /*1ce0*/  FFMA R58, R109, R36, R58 ;  /* 0x000000246d3a7223 */ /* 0x000fc4000000003a */
[C---:B------:R-:W-:Y:S02]  /*1cf0*/  FFMA R59, R109.reuse, R27, R59 ;  /* 0x0000001b6d3b7223 */ /* 0x040fe4000000003b */
[C---:B------:R-:W-:Y:S02]  /*1d00*/  FFMA R60, R109.reuse, R38, R60 ;  /* 0x000000266d3c7223 */ /* 0x040fe4000000003c */
[C---:B------:R-:W-:Y:S02]  /*1d10*/  FFMA R61, R109.reuse, R22, R61 ;  /* 0x000000166d3d7223 */ /* 0x040fe4000000003d */
[----:B------:R-:W-:Y:S02]  /*1d20*/  FFMA R62, R109, R24, R62 ;  /* 0x000000186d3e7223 */ /* 0x000fe4000000003e */
[----:B0-----:R-:W-:Y:S01]  /*1d30*/  FFMA R63, R35, R108, R63 ;  /* 0x0000006c233f7223 */ /* 0x001fe2000000003f */
[----:B------:R-:W0:Y:S01]  /*1d40*/  LDS R109, [R32+-0x618] ;  /* 0xfff9e800206d7984 */ /* 0x000e220000000800 */
[----:B------:R-:W-:-:S02]  /*1d50*/  FFMA R64, R108, R34, R64 ;  /* 0x000000226c407223 */ /* 0x000fc40000000040 */
[C---:B------:R-:W-:Y:S02]  /*1d60*/  FFMA R65, R108.reuse, R31, R65 ;  /* 0x0000001f6c417223 */ /* 0x040fe40000000041 */
[C---:B------:R-:W-:Y:S02]  /*1d70*/  FFMA R66, R108.reuse, R36, R66 ;  /* 0x000000246c427223 */ /* 0x040fe40000000042 */
[C---:B------:R-:W-:Y:S02]  /*1d80*/  FFMA R67, R108.reuse, R27, R67 ;  /* 0x0000001b6c437223 */ /* 0x040fe40000000043 */
[C---:B------:R-:W-:Y:S02]  /*1d90*/  FFMA R68, R108.reuse, R38, R68 ;  /* 0x000000266c447223 */ /* 0x040fe40000000044 */
[C---:B------:R-:W-:Y:S02]  /*1da0*/  FFMA R69, R108.reuse, R22, R69 ;  /* 0x000000166c457223 */ /* 0x040fe40000000045 */
[----:B------:R-:W-:-:S02]  /*1db0*/  FFMA R70, R108, R24, R70 ;  /* 0x000000186c467223 */ /* 0x000fc40000000046 */
[----:B-1----:R-:W-:Y:S01]  /*1dc0*/  FFMA R71, R35, R107, R71 ;  /* 0x0000006b23477223 */ /* 0x002fe20000000047 */
[----:B------:R-:W1:Y:S01]  /*1dd0*/  LDS R108, [R32+0x8] ;  /* 0x00000800206c7984 */ /* 0x000e620000000800 */
[C---:B------:R-:W-:Y:S02]  /*1de0*/  FFMA R72, R107.reuse, R34, R72 ;  /* 0x000000226b487223 */ /* 0x040fe40000000048 */
[C---:B------:R-:W-:Y:S02]  /*1df0*/  FFMA R73, R107.reuse, R31, R73 ;  /* 0x0000001f6b497223 */ /* 0x040fe40000000049 */
[C---:B------:R-:W-:Y:S02]  /*1e00*/  FFMA R74, R107.reuse, R36, R74 ;  /* 0x000000246b4a7223 */ /* 0x040fe4000000004a */
[C---:B------:R-:W-:Y:S02]  /*1e10*/  FFMA R75, R107.reuse, R27, R75 ;  /* 0x0000001b6b4b7223 */ /* 0x040fe4000000004b */
[----:B------:R-:W-:-:S02]  /*1e20*/  FFMA R76, R107, R38, R76 ;  /* 0x000000266b4c7223 */ /* 0x000fc4000000004c */
[C---:B------:R-:W-:Y:S02]  /*1e30*/  FFMA R77, R107.reuse, R22, R77 ;  /* 0x000000166b4d7223 */ /* 0x040fe4000000004d */
[----:B------:R-:W-:Y:S02]  /*1e40*/  FFMA R78, R107, R24, R78 ;  /* 0x000000186b4e7223 */ /* 0x000fe4000000004e */
[-C--:B------:R-:W-:Y:S01]  /*1e50*/  FFMA R83, R35, R113.reuse, R83 ;  /* 0x0000007123537223 */ /* 0x080fe20000000053 */
[----:B------:R-:W4:Y:S01]  /*1e60*/  LDS R107, [R32+0x628] ;  /* 0x00062800206b7984 */ /* 0x000f220000000800 */
[-C--:B------:R-:W-:Y:S02]  /*1e70*/  FFMA R84, R34, R113.reuse, R84 ;  /* 0x0000007122547223 */ /* 0x080fe40000000054 */
[-C--:B------:R-:W-:Y:S02]  /*1e80*/  FFMA R85, R31, R113.reuse, R85 ;  /* 0x000000711f557223 */ /* 0x080fe40000000055 */
[----:B------:R-:W-:-:S02]  /*1e90*/  FFMA R86, R36, R113, R86 ;  /* 0x0000007124567223 */ /* 0x000fc40000000056 */
[-C--:B------:R-:W-:Y:S02]  /*1ea0*/  FFMA R91, R27, R113.reuse, R91 ;  /* 0x000000711b5b7223 */ /* 0x080fe4000000005b */
[-C--:B------:R-:W-:Y:S02]  /*1eb0*/  FFMA R92, R38, R113.reuse, R92 ;  /* 0x00000071265c7223 */ /* 0x080fe4000000005c */
[-C--:B------:R-:W-:Y:S02]  /*1ec0*/  FFMA R93, R22, R113.reuse, R93 ;  /* 0x00000071165d7223 */ /* 0x080fe4000000005d */
[----:B------:R-:W-:Y:S02]  /*1ed0*/  FFMA R94, R24, R113, R94 ;  /* 0x00000071185e7223 */ /* 0x000fe4000000005e */
[-C--:B--2---:R-:W-:Y:S01]  /*1ee0*/  FFMA R95, R35, R111.reuse, R95 ;  /* 0x0000006f235f7223 */ /* 0x084fe2000000005f */
[----:B------:R-:W-:Y:S01]  /*1ef0*/  LDS R113, [R32+0x6ec] ;  /* 0x0006ec0020717984 */ /* 0x000fe20000000800 */
[----:B------:R-:W-:-:S02]  /*1f00*/  FFMA R96, R34, R111, R96 ;  /* 0x0000006f22607223 */ /* 0x000fc40000000060 */
[-C--:B------:R-:W-:Y:S02]  /*1f10*/  FFMA R97, R31, R111.reuse, R97 ;  /* 0x0000006f1f617223 */ /* 0x080fe40000000061 */
[-C--:B------:R-:W-:Y:S02]  /*1f20*/  FFMA R98, R36, R111.reuse, R98 ;  /* 0x0000006f24627223 */ /* 0x080fe40000000062 */
[-C--:B------:R-:W-:Y:S02]  /*1f30*/  FFMA R99, R27, R111.reuse, R99 ;  /* 0x0000006f1b637223 */ /* 0x080fe40000000063 */
[-C--:B------:R-:W-:Y:S02]  /*1f40*/  FFMA R100, R38, R111.reuse, R100 ;  /* 0x0000006f26647223 */ /* 0x080fe40000000064 */
[-C--:B------:R-:W-:Y:S02]  /*1f50*/  FFMA R101, R22, R111.reuse, R101 ;  /* 0x0000006f16657223 */ /* 0x080fe40000000065 */
[----:B------:R-:W-:-:S02]  /*1f60*/  FFMA R102, R24, R111, R102 ;  /* 0x0000006f18667223 */ /* 0x000fc40000000066 */
[-C--:B---3--:R-:W-:Y:S01]  /*1f70*/  FFMA R103, R35, R110.reuse, R103 ;  /* 0x0000006e23677223 */ /* 0x088fe20000000067 */
[----:B------:R-:W-:Y:S01]  /*1f80*/  LDS R111, [R32+-0x554] ;  /* 0xfffaac00206f7984 */ /* 0x000fe20000000800 */
[-C--:B------:R-:W-:Y:S02]  /*1f90*/  FFMA R104, R34, R110.reuse, R104 ;  /* 0x0000006e22687223 */ /* 0x080fe40000000068 */
[-C--:B------:R-:W-:Y:S02]  /*1fa0*/  FFMA R105, R31, R110.reuse, R105 ;  /* 0x0000006e1f697223 */ /* 0x080fe40000000069 */
[-C--:B------:R-:W-:Y:S02]  /*1fb0*/  FFMA R106, R36, R110.reuse, R106 ;  /* 0x0000006e246a7223 */ /* 0x080fe4000000006a */
[-C--:B------:R-:W-:Y:S02]  /*1fc0*/  FFMA R90, R27, R110.reuse, R90 ;  /* 0x0000006e1b5a7223 */ /* 0x080fe4000000005a */
[----:B------:R-:W-:-:S02]  /*1fd0*/  FFMA R89, R38, R110, R89 ;  /* 0x0000006e26597223 */ /* 0x000fc40000000059 */
[-C--:B------:R-:W-:Y:S02]  /*1fe0*/  FFMA R88, R22, R110.reuse, R88 ;  /* 0x0000006e16587223 */ /* 0x080fe40000000058 */
[----:B------:R-:W-:Y:S02]  /*1ff0*/  FFMA R87, R24, R110, R87 ;  /* 0x0000006e18577223 */ /* 0x000fe40000000057 */
[-C--:B------:R-:W-:Y:S01]  /*2000*/  FFMA R39, R35, R112.reuse, R39 ;  /* 0x0000007023277223 */ /* 0x080fe20000000027 */
[----:B------:R-:W-:Y:S01]  /*2010*/  LDS R110, [R32+0xcc] ;  /* 0x0000cc00206e7984 */ /* 0x000fe20000000800 */
[-C--:B------:R-:W-:Y:S02]  /*2020*/  FFMA R40, R31, R112.reuse, R40 ;  /* 0x000000701f287223 */ /* 0x080fe40000000028 */
[-C--:B------:R-:W-:Y:S01]  /*2030*/  FFMA R41, R27, R112.reuse, R41 ;  /* 0x000000701b297223 */ /* 0x080fe20000000029 */
[----:B------:R-:W-:Y:S01]  /*2040*/  LDS R31, [R21+-0xf4] ;  /* 0xffff0c00151f7984 */ /* 0x000fe20000000800 */
[----:B------:R-:W-:-:S02]  /*2050*/  FFMA R42, R22, R112, R42 ;  /* 0x00000070162a7223 */ /* 0x000fc4000000002a */
[-C--:B------:R-:W-:Y:S01]  /*2060*/  FFMA R43, R34, R112.reuse, R43 ;  /* 0x00000070222b7223 */ /* 0x080fe2000000002b */
[----:B------:R-:W-:Y:S01]  /*2070*/  LDS R27, [R21+-0x1fc] ;  /* 0xfffe0400151b7984 */ /* 0x000fe20000000800 */
[-C--:B------:R-:W-:Y:S02]  /*2080*/  FFMA R44, R36, R112.reuse, R44 ;  /* 0x00000070242c7223 */ /* 0x080fe4000000002c */
[-C--:B------:R-:W-:Y:S01]  /*2090*/  FFMA R45, R38, R112.reuse, R45 ;  /* 0x00000070262d7223 */ /* 0x080fe2000000002d */
[----:B------:R-:W-:Y:S01]  /*20a0*/  LDS R22, [R21+0x14] ;  /* 0x0000140015167984 */ /* 0x000fe20000000800 */
[----:B------:R-:W-:Y:S02]  /*20b0*/  FFMA R46, R24, R112, R46 ;  /* 0x00000070182e7223 */ /* 0x000fe4000000002e */
[-C--:B------:R-:W-:Y:S01]  /*20c0*/  FFMA R47, R25, R114.reuse, R47 ;  /* 0x00000072192f7223 */ /* 0x080fe2000000002f */
[----:B------:R-:W2:Y:S01]  /*20d0*/  LDS R112, [R32+-0xb74] ;  /* 0xfff48c0020707984 */ /* 0x000ea20000000800 */
[----:B------:R-:W-:-:S02]  /*20e0*/  FFMA R49, R37, R114, R49 ;  /* 0x0000007225317223 */ /* 0x000fc40000000031 */
[-C--:B------:R-:W-:Y:S01]  /*20f0*/  FFMA R51, R33, R114.reuse, R51 ;  /* 0x0000007221337223 */ /* 0x080fe20000000033 */
[----:B------:R-:W-:Y:S01]  /*2100*/  LDS R35, [R21+0x11c] ;  /* 0x00011c0015237984 */ /* 0x000fe20000000800 */
[----:B------:R-:W-:Y:S02]  /*2110*/  FFMA R53, R26, R114, R53 ;  /* 0x000000721a357223 */ /* 0x000fe40000000035 */
[C---:B------:R-:W-:Y:S02]  /*2120*/  FFMA R48, R114.reuse, R79, R48 ;  /* 0x0000004f72307223 */ /* 0x040fe40000000030 */
[C---:B------:R-:W-:Y:S02]  /*2130*/  FFMA R50, R114.reuse, R80, R50 ;  /* 0x0000005072327223 */ /* 0x040fe40000000032 */
[C---:B------:R-:W-:Y:S02]  /*2140*/  FFMA R52, R114.reuse, R81, R52 ;  /* 0x0000005172347223 */ /* 0x040fe40000000034 */
[----:B------:R-:W-:-:S02]  /*2150*/  FFMA R54, R114, R82, R54 ;  /* 0x0000005272367223 */ /* 0x000fc40000000036 */
[----:B0-----:R-:W-:Y:S01]  /*2160*/  FFMA R55, R25, R109, R55 ;  /* 0x0000006d19377223 */ /* 0x001fe20000000037 */
[----:B------:R-:W0:Y:S01]  /*2170*/  LDS R114, [R32+-0xc34] ;  /* 0xfff3cc0020727984 */ /* 0x000e220000000800 */
[----:B------:R-:W-:Y:S02]  /*2180*/  FFMA R56, R109, R79, R56 ;  /* 0x0000004f6d387223 */ /* 0x000fe40000000038 */
[-C--:B------:R-:W-:Y:S02]  /*2190*/  FFMA R57, R37, R109.reuse, R57 ;  /* 0x0000006d25397223 */ /* 0x080fe40000000039 */
[----:B------:R-:W-:Y:S02]  /*21a0*/  FFMA R58, R109, R80, R58 ;  /* 0x000000506d3a7223 */ /* 0x000fe4000000003a */
[----:B------:R-:W-:Y:S02]  /*21b0*/  FFMA R59, R33, R109, R59 ;  /* 0x0000006d213b7223 */ /* 0x000fe4000000003b */
[----:B------:R-:W-:-:S02]  /*21c0*/  FFMA R60, R109, R81, R60 ;  /* 0x000000516d3c7223 */ /* 0x000fc4000000003c */
[----:B------:R-:W-:Y:S02]  /*21d0*/  FFMA R61, R26, R109, R61 ;  /* 0x0000006d1a3d7223 */ /* 0x000fe4000000003d */
[----:B------:R-:W-:Y:S02]  /*21e0*/  FFMA R62, R109, R82, R62 ;  /* 0x000000526d3e7223 */ /* 0x000fe4000000003e */
[-C--:B-1----:R-:W-:Y:S01]  /*21f0*/  FFMA R63, R25, R108.reuse, R63 ;  /* 0x0000006c193f7223 */ /* 0x082fe2000000003f */
[----:B------:R-:W1:Y:S01]  /*2200*/  LDS R109, [R32+-0x614] ;  /* 0xfff9ec00206d7984 */ /* 0x000e620000000800 */
[C---:B------:R-:W-:Y:S02]  /*2210*/  FFMA R64, R108.reuse, R79, R64 ;  /* 0x0000004f6c407223 */ /* 0x040fe40000000040 */
[----:B------:R-:W-:Y:S02]  /*2220*/  FFMA R65, R37, R108, R65 ;  /* 0x0000006c25417223 */ /* 0x000fe40000000041 */
[----:B------:R-:W-:-:S02]  /*2230*/  FFMA R66, R108, R80, R66 ;  /* 0x000000506c427223 */ /* 0x000fc40000000042 */
[-C--:B------:R-:W-:Y:S02]  /*2240*/  FFMA R67, R33, R108.reuse, R67 ;  /* 0x0000006c21437223 */ /* 0x080fe40000000043 */
[----:B------:R-:W-:Y:S02]  /*2250*/  FFMA R68, R108, R81, R68 ;  /* 0x000000516c447223 */ /* 0x000fe40000000044 */
[----:B------:R-:W-:Y:S02]  /*2260*/  FFMA R69, R26, R108, R69 ;  /* 0x0000006c1a457223 */ /* 0x000fe40000000045 */
[----:B------:R-:W-:Y:S02]  /*2270*/  FFMA R70, R108, R82, R70 ;  /* 0x000000526c467223 */ /* 0x000fe40000000046 */
[----:B----4-:R-:W-:Y:S01]  /*2280*/  FFMA R71, R25, R107, R71 ;  /* 0x0000006b19477223 */ /* 0x010fe20000000047 */
[----:B------:R-:W3:Y:S01]  /*2290*/  LDS R108, [R32+0xc] ;  /* 0x00000c00206c7984 */ /* 0x000ee20000000800 */
[----:B------:R-:W-:-:S02]  /*22a0*/  FFMA R72, R107, R79, R72 ;  /* 0x0000004f6b487223 */ /* 0x000fc40000000048 */
[-C--:B------:R-:W-:Y:S02]  /*22b0*/  FFMA R73, R37, R107.reuse, R73 ;  /* 0x0000006b25497223 */ /* 0x080fe40000000049 */
[----:B------:R-:W-:Y:S02]  /*22c0*/  FFMA R74, R107, R80, R74 ;  /* 0x000000506b4a7223 */ /* 0x000fe4000000004a */
[----:B------:R-:W-:Y:S02]  /*22d0*/  FFMA R75, R33, R107, R75 ;  /* 0x0000006b214b7223 */ /* 0x000fe4000000004b */
[C---:B------:R-:W-:Y:S02]  /*22e0*/  FFMA R76, R107.reuse, R81, R76 ;  /* 0x000000516b4c7223 */ /* 0x040fe4000000004c */
[----:B------:R-:W-:Y:S02]  /*22f0*/  FFMA R77, R26, R107, R77 ;  /* 0x0000006b1a4d7223 */ /* 0x000fe4000000004d */
[----:B------:R-:W-:-:S02]  /*2300*/  FFMA R78, R107, R82, R78 ;  /* 0x000000526b4e7223 */ /* 0x000fc4000000004e */
[-C--:B--2---:R-:W-:Y:S01]  /*2310*/  FFMA R83, R25, R112.reuse, R83 ;  /* 0x0000007019537223 */ /* 0x084fe20000000053 */
[----:B------:R-:W2:Y:S01]  /*2320*/  LDS R107, [R32+0x62c] ;  /* 0x00062c00206b7984 */ /* 0x000ea20000000800 */
        /* <DEDUP_REMOVED lines=8> */
[----:B------:R-:W4:Y:S01]  /*23b0*/  LDS R112, [R32+-0xb70] ;  /* 0xfff4900020707984 */ /* 0x000f220000000800 */
[-C--:B------:R-:W-:Y:S02]  /*23c0*/  FFMA R96, R79, R111.reuse, R96 ;  /* 0x0000006f4f607223 */ /* 0x080fe40000000060 */
[-C--:B------:R-:W-:Y:S02]  /*23d0*/  FFMA R97, R37, R111.reuse, R97 ;  /* 0x0000006f25617223 */ /* 0x080fe40000000061 */
[----:B------:R-:W-:-:S02]  /*23e0*/  FFMA R98, R80, R111, R98 ;  /* 0x0000006f50627223 */ /* 0x000fc40000000062 */
[-C--:B------:R-:W-:Y:S02]  /*23f0*/  FFMA R99, R33, R111.reuse, R99 ;  /* 0x0000006f21637223 */ /* 0x080fe40000000063 */
[-C--:B------:R-:W-:Y:S02]  /*2400*/  FFMA R100, R81, R111.reuse, R100 ;  /* 0x0000006f51647223 */ /* 0x080fe40000000064 */
[-C--:B------:R-:W-:Y:S02]  /*2410*/  FFMA R101, R26, R111.reuse, R101 ;  /* 0x0000006f1a657223 */ /* 0x080fe40000000065 */
[----:B------:R-:W-:Y:S02]  /*2420*/  FFMA R102, R82, R111, R102 ;  /* 0x0000006f52667223 */ /* 0x000fe40000000066 */
[-C--:B------:R-:W-:Y:S01]  /*2430*/  FFMA R103, R25, R110.reuse, R103 ;  /* 0x0000006e19677223 */ /* 0x080fe20000000067 */
[----:B------:R-:W5:Y:S01]  /*2440*/  LDS R111, [R32+-0x550] ;  /* 0xfffab000206f7984 */ /* 0x000f620000000800 */
[----:B------:R-:W-:-:S02]  /*2450*/  FFMA R104, R79, R110, R104 ;  /* 0x0000006e4f687223 */ /* 0x000fc40000000068 */
[-C--:B------:R-:W-:Y:S02]  /*2460*/  FFMA R105, R37, R110.reuse, R105 ;  /* 0x0000006e25697223 */ /* 0x080fe40000000069 */
[-C--:B------:R-:W-:Y:S02]  /*2470*/  FFMA R106, R80, R110.reuse, R106 ;  /* 0x0000006e506a7223 */ /* 0x080fe4000000006a */
[-C--:B------:R-:W-:Y:S02]  /*2480*/  FFMA R90, R33, R110.reuse, R90 ;  /* 0x0000006e215a7223 */ /* 0x080fe4000000005a */
[-C--:B------:R-:W-:Y:S02]  /*2490*/  FFMA R89, R81, R110.reuse, R89 ;  /* 0x0000006e51597223 */ /* 0x080fe40000000059 */
[-C--:B------:R-:W-:Y:S02]  /*24a0*/  FFMA R88, R26, R110.reuse, R88 ;  /* 0x0000006e1a587223 */ /* 0x080fe40000000058 */
[----:B------:R-:W-:-:S02]  /*24b0*/  FFMA R87, R82, R110, R87 ;  /* 0x0000006e52577223 */ /* 0x000fc40000000057 */
[-C--:B------:R-:W-:Y:S01]  /*24c0*/  FFMA R39, R25, R113.reuse, R39 ;  /* 0x0000007119277223 */ /* 0x080fe20000000027 */
[----:B------:R-:W2:Y:S01]  /*24d0*/  LDS R110, [R32+0xd0] ;  /* 0x0000d000206e7984 */ /* 0x000ea20000000800 */
[-C--:B------:R-:W-:Y:S02]  /*24e0*/  FFMA R40, R37, R113.reuse, R40 ;  /* 0x0000007125287223 */ /* 0x080fe40000000028 */
[-C--:B------:R-:W-:Y:S01]  /*24f0*/  FFMA R41, R33, R113.reuse, R41 ;  /* 0x0000007121297223 */ /* 0x080fe20000000029 */
[----:B------:R-:W-:Y:S01]  /*2500*/  LDS R37, [R21+-0x1f8] ;  /* 0xfffe080015257984 */ /* 0x000fe20000000800 */
[-C--:B------:R-:W-:Y:S02]  /*2510*/  FFMA R42, R26, R113.reuse, R42 ;  /* 0x000000711a2a7223 */ /* 0x080fe4000000002a */
[-C--:B------:R-:W-:Y:S01]  /*2520*/  FFMA R43, R79, R113.reuse, R43 ;  /* 0x000000714f2b7223 */ /* 0x080fe2000000002b */
[----:B------:R-:W-:Y:S01]  /*2530*/  LDS R33, [R21+-0xf0] ;  /* 0xffff100015217984 */ /* 0x000fe20000000800 */
[----:B------:R-:W-:-:S02]  /*2540*/  FFMA R44, R80, R113, R44 ;  /* 0x00000071502c7223 */ /* 0x000fc4000000002c */
[-C--:B------:R-:W-:Y:S01]  /*2550*/  FFMA R45, R81, R113.reuse, R45 ;  /* 0x00000071512d7223 */ /* 0x080fe2000000002d */
[----:B------:R-:W-:Y:S01]  /*2560*/  LDS R26, [R21+0x18] ;  /* 0x00001800151a7984 */ /* 0x000fe20000000800 */
[----:B------:R-:W-:Y:S02]  /*2570*/  FFMA R46, R82, R113, R46 ;  /* 0x00000071522e7223 */ /* 0x000fe4000000002e */
[-C--:B0-----:R-:W-:Y:S01]  /*2580*/  FFMA R47, R34, R114.reuse, R47 ;  /* 0x00000072222f7223 */ /* 0x081fe2000000002f */
[----:B------:R-:W0:Y:S01]  /*2590*/  LDS R113, [R32+0x6f0] ;  /* 0x0006f00020717984 */ /* 0x000e220000000800 */
[-C--:B------:R-:W-:Y:S02]  /*25a0*/  FFMA R49, R36, R114.reuse, R49 ;  /* 0x0000007224317223 */ /* 0x080fe40000000031 */
[-C--:B------:R-:W-:Y:S01]  /*25b0*/  FFMA R51, R38, R114.reuse, R51 ;  /* 0x0000007226337223 */ /* 0x080fe20000000033 */
[----:B------:R-:W-:Y:S01]  /*25c0*/  LDS R25, [R21+0x120] ;  /* 0x0001200015197984 */ /* 0x000fe20000000800 */
[----:B------:R-:W-:-:S02]  /*25d0*/  FFMA R53, R24, R114, R53 ;  /* 0x0000007218357223 */ /* 0x000fc40000000035 */
[C---:B------:R-:W-:Y:S02]  /*25e0*/  FFMA R48, R114.reuse, R27, R48 ;  /* 0x0000001b72307223 */ /* 0x040fe40000000030 */
[C---:B------:R-:W-:Y:S02]  /*25f0*/  FFMA R50, R114.reuse, R31, R50 ;  /* 0x0000001f72327223 */ /* 0x040fe40000000032 */
[C---:B------:R-:W-:Y:S02]  /*2600*/  FFMA R52, R114.reuse, R22, R52 ;  /* 0x0000001672347223 */ /* 0x040fe40000000034 */
[----:B------:R-:W-:Y:S02]  /*2610*/  FFMA R54, R114, R35, R54 ;  /* 0x0000002372367223 */ /* 0x000fe40000000036 */
[----:B-1----:R-:W-:Y:S01]  /*2620*/  FFMA R55, R34, R109, R55 ;  /* 0x0000006d22377223 */ /* 0x002fe20000000037 */
[----:B------:R-:W1:Y:S01]  /*2630*/  LDS R114, [R32+-0xc30] ;  /* 0xfff3d00020727984 */ /* 0x000e620000000800 */
[----:B------:R-:W-:-:S02]  /*2640*/  FFMA R56, R109, R27, R56 ;  /* 0x0000001b6d387223 */ /* 0x000fc40000000038 */
[----:B------:R-:W-:Y:S02]  /*2650*/  FFMA R57, R36, R109, R57 ;  /* 0x0000006d24397223 */ /* 0x000fe40000000039 */
[C---:B------:R-:W-:Y:S02]  /*2660*/  FFMA R58, R109.reuse, R31, R58 ;  /* 0x0000001f6d3a7223 */ /* 0x040fe4000000003a */
[-C--:B------:R-:W-:Y:S02]  /*2670*/  FFMA R59, R38, R109.reuse, R59 ;  /* 0x0000006d263b7223 */ /* 0x080fe4000000003b */
[C---:B------:R-:W-:Y:S02]  /*2680*/  FFMA R60, R109.reuse, R22, R60 ;  /* 0x000000166d3c7223 */ /* 0x040fe4000000003c */
[----:B------:R-:W-:Y:S02]  /*2690*/  FFMA R61, R24, R109, R61 ;  /* 0x0000006d183d7223 */ /* 0x000fe4000000003d */
[----:B------:R-:W-:-:S02]  /*26a0*/  FFMA R62, R109, R35, R62 ;  /* 0x000000236d3e7223 */ /* 0x000fc4000000003e */
[-C--:B---3--:R-:W-:Y:S01]  /*26b0*/  FFMA R63, R34, R108.reuse, R63 ;  /* 0x0000006c223f7223 */ /* 0x088fe2000000003f */
[----:B------:R-:W3:Y:S01]  /*26c0*/  LDS R109, [R32+-0x610] ;  /* 0xfff9f000206d7984 */ /* 0x000ee20000000800 */
[----:B------:R-:W-:Y:S02]  /*26d0*/  FFMA R64, R108, R27, R64 ;  /* 0x0000001b6c407223 */ /* 0x000fe40000000040 */
[-C--:B------:R-:W-:Y:S02]  /*26e0*/  FFMA R65, R36, R108.reuse, R65 ;  /* 0x0000006c24417223 */ /* 0x080fe40000000041 */
[----:B------:R-:W-:Y:S02]  /*26f0*/  FFMA R66, R108, R31, R66 ;  /* 0x0000001f6c427223 */ /* 0x000fe40000000042 */
[----:B------:R-:W-:Y:S02]  /*2700*/  FFMA R67, R38, R108, R67 ;  /* 0x0000006c26437223 */ /* 0x000fe40000000043 */
[----:B------:R-:W-:-:S02]  /*2710*/  FFMA R68, R108, R22, R68 ;  /* 0x000000166c447223 */ /* 0x000fc40000000044 */
[----:B------:R-:W-:Y:S02]  /*2720*/  FFMA R69, R24, R108, R69 ;  /* 0x0000006c18457223 */ /* 0x000fe40000000045 */
[----:B------:R-:W-:Y:S02]  /*2730*/  FFMA R70, R108, R35, R70 ;  /* 0x000000236c467223 */ /* 0x000fe40000000046 */
[----:B--2---:R-:W-:Y:S01]  /*2740*/  FFMA R71, R34, R107, R71 ;  /* 0x0000006b22477223 */ /* 0x004fe20000000047 */
[----:B------:R-:W2:Y:S01]  /*2750*/  LDS R108, [R32+0x10] ;  /* 0x00001000206c7984 */ /* 0x000ea20000000800 */
[C---:B------:R-:W-:Y:S02]  /*2760*/  FFMA R72, R107.reuse, R27, R72 ;  /* 0x0000001b6b487223 */ /* 0x040fe40000000048 */
[----:B------:R-:W-:Y:S02]  /*2770*/  FFMA R73, R36, R107, R73 ;  /* 0x0000006b24497223 */ /* 0x000fe40000000049 */
[----:B------:R-:W-:-:S02]  /*2780*/  FFMA R74, R107, R31, R74 ;  /* 0x0000001f6b4a7223 */ /* 0x000fc4000000004a */
[-C--:B------:R-:W-:Y:S02]  /*2790*/  FFMA R75, R38, R107.reuse, R75 ;  /* 0x0000006b264b7223 */ /* 0x080fe4000000004b */
[C---:B------:R-:W-:Y:S02]  /*27a0*/  FFMA R76, R107.reuse, R22, R76 ;  /* 0x000000166b4c7223 */ /* 0x040fe4000000004c */
[----:B------:R-:W-:Y:S02]  /*27b0*/  FFMA R77, R24, R107, R77 ;  /* 0x0000006b184d7223 */ /* 0x000fe4000000004d */
[----:B------:R-:W-:Y:S02]  /*27c0*/  FFMA R78, R107, R35, R78 ;  /* 0x000000236b4e7223 */ /* 0x000fe4000000004e */
[-C--:B----4-:R-:W-:Y:S01]  /*27d0*/  FFMA R83, R34, R112.reuse, R83 ;  /* 0x0000007022537223 */ /* 0x090fe20000000053 */
[----:B------:R-:W4:Y:S01]  /*27e0*/  LDS R107, [R32+0x630] ;  /* 0x00063000206b7984 */ /* 0x000f220000000800 */
[----:B------:R-:W-:-:S02]  /*27f0*/  FFMA R84, R27, R112, R84 ;  /* 0x000000701b547223 */ /* 0x000fc40000000054 */
[-C--:B------:R-:W-:Y:S02]  /*2800*/  FFMA R85, R36, R112.reuse, R85 ;  /* 0x0000007024557223 */ /* 0x080fe40000000055 */
[-C--:B------:R-:W-:Y:S02]  /*2810*/  FFMA R86, R31, R112.reuse, R86 ;  /* 0x000000701f567223 */ /* 0x080fe40000000056 */
[-C--:B------:R-:W-:Y:S02]  /*2820*/  FFMA R91, R38, R112.reuse, R91 ;  /* 0x00000070265b7223 */ /* 0x080fe4000000005b */
[-C--:B------:R-:W-:Y:S02]  /*2830*/  FFMA R92, R22, R112.reuse, R92 ;  /* 0x00000070165c7223 */ /* 0x080fe4000000005c */
[-C--:B------:R-:W-:Y:S02]  /*2840*/  FFMA R93, R24, R112.reuse, R93 ;  /* 0x00000070185d7223 */ /* 0x080fe4000000005d */
[----:B------:R-:W-:-:S02]  /*2850*/  FFMA R94, R35, R112, R94 ;  /* 0x00000070235e7223 */ /* 0x000fc4000000005e */
[-C--:B-----5:R-:W-:Y:S01]  /*2860*/  FFMA R95, R34, R111.reuse, R95 ;  /* 0x0000006f225f7223 */ /* 0x0a0fe2000000005f */
[----:B------:R-:W5:Y:S01]  /*2870*/  LDS R112, [R32+-0xb6c] ;  /* 0xfff4940020707984 */ /* 0x000f620000000800 */
        /* <DEDUP_REMOVED lines=8> */
[----:B------:R-:W2:Y:S01]  /*2900*/  LDS R111, [R32+-0x54c] ;  /* 0xfffab400206f7984 */ /* 0x000ea20000000800 */
[-C--:B------:R-:W-:Y:S02]  /*2910*/  FFMA R104, R27, R110.reuse, R104 ;  /* 0x0000006e1b687223 */ /* 0x080fe40000000068 */
[-C--:B------:R-:W-:Y:S02]  /*2920*/  FFMA R105, R36, R110.reuse, R105 ;  /* 0x0000006e24697223 */ /* 0x080fe40000000069 */
[----:B------:R-:W-:-:S02]  /*2930*/  FFMA R106, R31, R110, R106 ;  /* 0x0000006e1f6a7223 */ /* 0x000fc4000000006a */
[-C--:B------:R-:W-:Y:S02]  /*2940*/  FFMA R90, R38, R110.reuse, R90 ;  /* 0x0000006e265a7223 */ /* 0x080fe4000000005a */
[-C--:B------:R-:W-:Y:S02]  /*2950*/  FFMA R89, R22, R110.reuse, R89 ;  /* 0x0000006e16597223 */ /* 0x080fe40000000059 */
[-C--:B------:R-:W-:Y:S02]  /*2960*/  FFMA R88, R24, R110.reuse, R88 ;  /* 0x0000006e18587223 */ /* 0x080fe40000000058 */
[----:B------:R-:W-:Y:S02]  /*2970*/  FFMA R87, R35, R110, R87 ;  /* 0x0000006e23577223 */ /* 0x000fe40000000057 */
[-C--:B0-----:R-:W-:Y:S01]  /*2980*/  FFMA R39, R34, R113.reuse, R39 ;  /* 0x0000007122277223 */ /* 0x081fe20000000027 */
[----:B------:R-:W0:Y:S01]  /*2990*/  LDS R110, [R32+0xd4] ;  /* 0x0000d400206e7984 */ /* 0x000e220000000800 */
[----:B------:R-:W-:-:S02]  /*29a0*/  FFMA R40, R36, R113, R40 ;  /* 0x0000007124287223 */ /* 0x000fc40000000028 */
[-C--:B------:R-:W-:Y:S01]  /*29b0*/  FFMA R41, R38, R113.reuse, R41 ;  /* 0x0000007126297223 */ /* 0x080fe20000000029 */
[----:B------:R-:W-:Y:S01]  /*29c0*/  LDS R36, [R21+-0x1f4] ;  /* 0xfffe0c0015247984 */ /* 0x000fe20000000800 */
[-C--:B------:R-:W-:Y:S02]  /*29d0*/  FFMA R42, R24, R113.reuse, R42 ;  /* 0x00000071182a7223 */ /* 0x080fe4000000002a */
[-C--:B------:R-:W-:Y:S01]  /*29e0*/  FFMA R43, R27, R113.reuse, R43 ;  /* 0x000000711b2b7223 */ /* 0x080fe2000000002b */
[----:B------:R-:W-:Y:S01]  /*29f0*/  LDS R34, [R21+-0xec] ;  /* 0xffff140015227984 */ /* 0x000fe20000000800 */
[-C--:B------:R-:W-:Y:S02]  /*2a00*/  FFMA R44, R31, R113.reuse, R44 ;  /* 0x000000711f2c7223 */ /* 0x080fe4000000002c */
[-C--:B------:R-:W-:Y:S01]  /*2a10*/  FFMA R45, R22, R113.reuse, R45 ;  /* 0x00000071162d7223 */ /* 0x080fe2000000002d */
[----:B------:R-:W-:Y:S01]  /*2a20*/  LDS R24, [R21+0x1c] ;  /* 0x00001c0015187984 */ /* 0x000fe20000000800 */
[----:B------:R-:W-:-:S02]  /*2a30*/  FFMA R46, R35, R113, R46 ;  /* 0x00000071232e7223 */ /* 0x000fc4000000002e */
[-C--:B-1----:R-:W-:Y:S01]  /*2a40*/  FFMA R47, R79, R114.reuse, R47 ;  /* 0x000000724f2f7223 */ /* 0x082fe2000000002f */
[----:B------:R-:W1:Y:S01]  /*2a50*/  LDS R113, [R32+0x6f4] ;  /* 0x0006f40020717984 */ /* 0x000e620000000800 */
[-C--:B------:R-:W-:Y:S02]  /*2a60*/  FFMA R49, R80, R114.reuse, R49 ;  /* 0x0000007250317223 */ /* 0x080fe40000000031 */
[-C--:B------:R-:W-:Y:S01]  /*2a70*/  FFMA R51, R81, R114.reuse, R51 ;  /* 0x0000007251337223 */ /* 0x080fe20000000033 */
[----:B------:R-:W-:Y:S01]  /*2a80*/  LDS R38, [R21+0x124] ;  /* 0x0001240015267984 */ /* 0x000fe20000000800 */
[----:B------:R-:W-:Y:S02]  /*2a90*/  FFMA R53, R82, R114, R53 ;  /* 0x0000007252357223 */ /* 0x000fe40000000035 */
[C---:B------:R-:W-:Y:S02]  /*2aa0*/  FFMA R48, R114.reuse, R37, R48 ;  /* 0x0000002572307223 */ /* 0x040fe40000000030 */
[----:B------:R-:W-:-:S02]  /*2ab0*/  FFMA R50, R114, R33, R50 ;  /* 0x0000002172327223 */ /* 0x000fc40000000032 */
[C---:B------:R-:W-:Y:S02]  /*2ac0*/  FFMA R52, R114.reuse, R26, R52 ;  /* 0x0000001a72347223 */ /* 0x040fe40000000034 */
[----:B------:R-:W-:Y:S02]  /*2ad0*/  FFMA R54, R114, R25, R54 ;  /* 0x0000001972367223 */ /* 0x000fe40000000036 */
[----:B---3--:R-:W-:Y:S01]  /*2ae0*/  FFMA R55, R79, R109, R55 ;  /* 0x0000006d4f377223 */ /* 0x008fe20000000037 */
[----:B------:R-:W3:Y:S01]  /*2af0*/  LDS R114, [R32+-0xc2c] ;  /* 0xfff3d40020727984 */ /* 0x000ee20000000800 */
[C---:B------:R-:W-:Y:S02]  /*2b00*/  FFMA R56, R109.reuse, R37, R56 ;  /* 0x000000256d387223 */ /* 0x040fe40000000038 */
[----:B------:R-:W-:Y:S02]  /*2b10*/  FFMA R57, R80, R109, R57 ;  /* 0x0000006d50397223 */ /* 0x000fe40000000039 */
[----:B------:R-:W-:-:S02]  /*2b20*/  FFMA R58, R109, R33, R58 ;  /* 0x000000216d3a7223 */ /* 0x000fc4000000003a */
[-C--:B------:R-:W-:Y:S02]  /*2b30*/  FFMA R59, R81, R109.reuse, R59 ;  /* 0x0000006d513b7223 */ /* 0x080fe4000000003b */
[C---:B------:R-:W-:Y:S02]  /*2b40*/  FFMA R60, R109.reuse, R26, R60 ;  /* 0x0000001a6d3c7223 */ /* 0x040fe4000000003c */
[----:B------:R-:W-:Y:S02]  /*2b50*/  FFMA R61, R82, R109, R61 ;  /* 0x0000006d523d7223 */ /* 0x000fe4000000003d */
[----:B------:R-:W-:Y:S02]  /*2b60*/  FFMA R62, R109, R25, R62 ;  /* 0x000000196d3e7223 */ /* 0x000fe4000000003e */
[----:B--2---:R-:W-:Y:S01]  /*2b70*/  FFMA R63, R79, R108, R63 ;  /* 0x0000006c4f3f7223 */ /* 0x004fe2000000003f */
[----:B------:R-:W2:Y:S01]  /*2b80*/  LDS R109, [R32+-0x60c] ;  /* 0xfff9f400206d7984 */ /* 0x000ea20000000800 */
[----:B------:R-:W-:-:S02]  /*2b90*/  FFMA R64, R108, R37, R64 ;  /* 0x000000256c407223 */ /* 0x000fc40000000040 */
[-C--:B------:R-:W-:Y:S02]  /*2ba0*/  FFMA R65, R80, R108.reuse, R65 ;  /* 0x0000006c50417223 */ /* 0x080fe40000000041 */
[C---:B------:R-:W-:Y:S02]  /*2bb0*/  FFMA R66, R108.reuse, R33, R66 ;  /* 0x000000216c427223 */ /* 0x040fe40000000042 */
[----:B------:R-:W-:Y:S02]  /*2bc0*/  FFMA R67, R81, R108, R67 ;  /* 0x0000006c51437223 */ /* 0x000fe40000000043 */
[----:B------:R-:W-:Y:S02]  /*2bd0*/  FFMA R68, R108, R26, R68 ;  /* 0x0000001a6c447223 */ /* 0x000fe40000000044 */
[----:B------:R-:W-:Y:S02]  /*2be0*/  FFMA R69, R82, R108, R69 ;  /* 0x0000006c52457223 */ /* 0x000fe40000000045 */
[----:B------:R-:W-:-:S02]  /*2bf0*/  FFMA R70, R108, R25, R70 ;  /* 0x000000196c467223 */ /* 0x000fc40000000046 */
[----:B----4-:R-:W-:Y:S01]  /*2c00*/  FFMA R71, R79, R107, R71 ;  /* 0x0000006b4f477223 */ /* 0x010fe20000000047 */
[----:B------:R-:W4:Y:S01]  /*2c10*/  LDS R108, [R32+0x14] ;  /* 0x00001400206c7984 */ /* 0x000f220000000800 */
[C---:B------:R-:W-:Y:S02]  /*2c20*/  FFMA R72, R107.reuse, R37, R72 ;  /* 0x000000256b487223 */ /* 0x040fe40000000048 */
[----:B------:R-:W-:Y:S02]  /*2c30*/  FFMA R73, R80, R107, R73 ;  /* 0x0000006b50497223 */ /* 0x000fe40000000049 */
[----:B------:R-:W-:Y:S02]  /*2c40*/  FFMA R74, R107, R33, R74 ;  /* 0x000000216b4a7223 */ /* 0x000fe4000000004a */
[----:B------:R-:W-:Y:S02]  /*2c50*/  FFMA R75, R81, R107, R75 ;  /* 0x0000006b514b7223 */ /* 0x000fe4000000004b */
[----:B------:R-:W-:-:S02]  /*2c60*/  FFMA R76, R107, R26, R76 ;  /* 0x0000001a6b4c7223 */ /* 0x000fc4000000004c */
[----:B------:R-:W-:Y:S02]  /*2c70*/  FFMA R77, R82, R107, R77 ;  /* 0x0000006b524d7223 */ /* 0x000fe4000000004d */
[----:B------:R-:W-:Y:S02]  /*2c80*/  FFMA R78, R107, R25, R78 ;  /* 0x000000196b4e7223 */ /* 0x000fe4000000004e */
[-C--:B-----5:R-:W-:Y:S01]  /*2c90*/  FFMA R83, R79, R112.reuse, R83 ;  /* 0x000000704f537223 */ /* 0x0a0fe20000000053 */
[----:B------:R-:W5:Y:S01]  /*2ca0*/  LDS R107, [R32+0x634] ;  /* 0x00063400206b7984 */ /* 0x000f620000000800 */
        /* <DEDUP_REMOVED lines=8> */
[----:B------:R-:W2:Y:S01]  /*2d30*/  LDS R112, [R32+-0xb68] ;  /* 0xfff4980020707984 */ /* 0x000ea20000000800 */
[----:B------:R-:W-:-:S02]  /*2d40*/  FFMA R96, R37, R111, R96 ;  /* 0x0000006f25607223 */ /* 0x000fc40000000060 */
[-C--:B------:R-:W-:Y:S02]  /*2d50*/  FFMA R97, R80, R111.reuse, R97 ;  /* 0x0000006f50617223 */ /* 0x080fe40000000061 */
[-C--:B------:R-:W-:Y:S02]  /*2d60*/  FFMA R98, R33, R111.reuse, R98 ;  /* 0x0000006f21627223 */ /* 0x080fe40000000062 */
[-C--:B------:R-:W-:Y:S02]  /*2d70*/  FFMA R99, R81, R111.reuse, R99 ;  /* 0x0000006f51637223 */ /* 0x080fe40000000063 */
[-C--:B------:R-:W-:Y:S02]  /*2d80*/  FFMA R100, R26, R111.reuse, R100 ;  /* 0x0000006f1a647223 */ /* 0x080fe40000000064 */
[-C--:B------:R-:W-:Y:S02]  /*2d90*/  FFMA R101, R82, R111.reuse, R101 ;  /* 0x0000006f52657223 */ /* 0x080fe40000000065 */
[----:B------:R-:W-:-:S02]  /*2da0*/  FFMA R102, R25, R111, R102 ;  /* 0x0000006f19667223 */ /* 0x000fc40000000066 */
[-C--:B0-----:R-:W-:Y:S01]  /*2db0*/  FFMA R103, R79, R110.reuse, R103 ;  /* 0x0000006e4f677223 */ /* 0x081fe20000000067 */
[----:B------:R-:W0:Y:S01]  /*2dc0*/  LDS R111, [R32+-0x548] ;  /* 0xfffab800206f7984 */ /* 0x000e220000000800 */
[-C--:B------:R-:W-:Y:S02]  /*2dd0*/  FFMA R104, R37, R110.reuse, R104 ;  /* 0x0000006e25687223 */ /* 0x080fe40000000068 */
[-C--:B------:R-:W-:Y:S02]  /*2de0*/  FFMA R105, R80, R110.reuse, R105 ;  /* 0x0000006e50697223 */ /* 0x080fe40000000069 */
[-C--:B------:R-:W-:Y:S02]  /*2df0*/  FFMA R106, R33, R110.reuse, R106 ;  /* 0x0000006e216a7223 */ /* 0x080fe4000000006a */
[-C--:B------:R-:W-:Y:S02]  /*2e00*/  FFMA R90, R81, R110.reuse, R90 ;  /* 0x0000006e515a7223 */ /* 0x080fe4000000005a */
[----:B------:R-:W-:-:S02]  /*2e10*/  FFMA R89, R26, R110, R89 ;  /* 0x0000006e1a597223 */ /* 0x000fc40000000059 */
[-C--:B------:R-:W-:Y:S02]  /*2e20*/  FFMA R88, R82, R110.reuse, R88 ;  /* 0x0000006e52587223 */ /* 0x080fe40000000058 */
[----:B------:R-:W-:Y:S02]  /*2e30*/  FFMA R87, R25, R110, R87 ;  /* 0x0000006e19577223 */ /* 0x000fe40000000057 */
[-C--:B-1----:R-:W-:Y:S01]  /*2e40*/  FFMA R39, R79, R113.reuse, R39 ;  /* 0x000000714f277223 */ /* 0x082fe20000000027 */
        /* <DEDUP_REMOVED lines=8> */
[----:B------:R-:W0:Y:S01]  /*2ed0*/  LDS R113, [R32+0x6f8] ;  /* 0x0006f80020717984 */ /* 0x000e220000000800 */
[-C--:B---3--:R-:W-:Y:S02]  /*2ee0*/  FFMA R47, R27, R114.reuse, R47 ;  /* 0x000000721b2f7223 */ /* 0x088fe4000000002f */
[----:B------:R-:W-:-:S02]  /*2ef0*/  FFMA R49, R31, R114, R49 ;  /* 0x000000721f317223 */ /* 0x000fc40000000031 */
[-C--:B------:R-:W-:Y:S02]  /*2f00*/  FFMA R51, R22, R114.reuse, R51 ;  /* 0x0000007216337223 */ /* 0x080fe40000000033 */
[----:B------:R-:W-:Y:S02]  /*2f10*/  FFMA R53, R35, R114, R53 ;  /* 0x0000007223357223 */ /* 0x000fe40000000035 */
[C---:B------:R-:W-:Y:S02]  /*2f20*/  FFMA R79, R114.reuse, R36, R48 ;  /* 0x00000024724f7223 */ /* 0x040fe40000000030 */
[C---:B------:R-:W-:Y:S01]  /*2f30*/  FFMA R80, R114.reuse, R34, R50 ;  /* 0x0000002272507223 */ /* 0x040fe20000000032 */
[----:B------:R-:W-:Y:S01]  /*2f40*/  LDS R48, [R21+0x128] ;  /* 0x0001280015307984 */ /* 0x000fe20000000800 */
[C---:B------:R-:W-:Y:S02]  /*2f50*/  FFMA R81, R114.reuse, R24, R52 ;  /* 0x0000001872517223 */ /* 0x040fe40000000034 */
[----:B------:R-:W-:Y:S01]  /*2f60*/  FFMA R82, R114, R38, R54 ;  /* 0x0000002672527223 */ /* 0x000fe20000000036 */
[----:B------:R-:W-:Y:S01]  /*2f70*/  LDS R52, [R21+-0xe8] ;  /* 0xffff180015347984 */ /* 0x000fe20000000800 */
[----:B--2---:R-:W-:-:S02]  /*2f80*/  FFMA R55, R27, R109, R55 ;  /* 0x0000006d1b377223 */ /* 0x004fc40000000037 */
[----:B------:R-:W-:Y:S01]  /*2f90*/  FFMA R56, R109, R36, R56 ;  /* 0x000000246d387223 */ /* 0x000fe20000000038 */
[----:B------:R-:W2:Y:S01]  /*2fa0*/  LDS R114, [R32+-0xc28] ;  /* 0xfff3d80020727984 */ /* 0x000ea20000000800 */
[-C--:B------:R-:W-:Y:S02]  /*2fb0*/  FFMA R57, R31, R109.reuse, R57 ;  /* 0x0000006d1f397223 */ /* 0x080fe40000000039 */
[C---:B------:R-:W-:Y:S01]  /*2fc0*/  FFMA R58, R109.reuse, R34, R58 ;  /* 0x000000226d3a7223 */ /* 0x040fe2000000003a */
[----:B------:R-:W3:Y:S01]  /*2fd0*/  LDS R54, [R21+-0x1f0] ;  /* 0xfffe100015367984 */ /* 0x000ee20000000800 */
[-C--:B------:R-:W-:Y:S02]  /*2fe0*/  FFMA R59, R22, R109.reuse, R59 ;  /* 0x0000006d163b7223 */ /* 0x080fe4000000003b */
[----:B------:R-:W-:Y:S01]  /*2ff0*/  FFMA R60, R109, R24, R60 ;  /* 0x000000186d3c7223 */ /* 0x000fe2000000003c */
[----:B------:R1:W0:Y:S01]  /*3000*/  LDS R50, [R21+0x20] ;  /* 0x0000200015327984 */ /* 0x0002220000000800 */
[----:B------:R-:W-:-:S02]  /*3010*/  FFMA R61, R35, R109, R61 ;  /* 0x0000006d233d7223 */ /* 0x000fc4000000003d */
[----:B------:R-:W-:Y:S02]  /*3020*/  FFMA R62, R109, R38, R62 ;  /* 0x000000266d3e7223 */ /* 0x000fe4000000003e */
[----:B----4-:R-:W-:Y:S01]  /*3030*/  FFMA R63, R27, R108, R63 ;  /* 0x0000006c1b3f7223 */ /* 0x010fe2000000003f */
[----:B------:R-:W4:Y:S01]  /*3040*/  LDS R109, [R32+-0x608] ;  /* 0xfff9f800206d7984 */ /* 0x000f220000000800 */
[C---:B------:R-:W-:Y:S01]  /*3050*/  FFMA R64, R108.reuse, R36, R64 ;  /* 0x000000246c407223 */ /* 0x040fe20000000040 */
[----:B-1----:R-:W-:Y:S01]  /*3060*/  IADD3 R21, R21, 0x84, RZ ;  /* 0x0000008415157810 */ /* 0x002fe20007ffe0ff */
[----:B------:R-:W-:Y:S02]  /*3070*/  FFMA R65, R31, R108, R65 ;  /* 0x0000006c1f417223 */ /* 0x000fe40000000041 */
[----:B------:R-:W-:Y:S02]  /*3080*/  FFMA R66, R108, R34, R66 ;  /* 0x000000226c427223 */ /* 0x000fe40000000042 */
[----:B------:R-:W-:-:S02]  /*3090*/  FFMA R67, R22, R108, R67 ;  /* 0x0000006c16437223 */ /* 0x000fc40000000043 */
[C---:B------:R-:W-:Y:S02]  /*30a0*/  FFMA R68, R108.reuse, R24, R68 ;  /* 0x000000186c447223 */ /* 0x040fe40000000044 */
[----:B------:R-:W-:Y:S02]  /*30b0*/  FFMA R69, R35, R108, R69 ;  /* 0x0000006c23457223 */ /* 0x000fe40000000045 */
[----:B------:R-:W-:Y:S02]  /*30c0*/  FFMA R70, R108, R38, R70 ;  /* 0x000000266c467223 */ /* 0x000fe40000000046 */
[-C--:B-----5:R-:W-:Y:S01]  /*30d0*/  FFMA R71, R27, R107.reuse, R71 ;  /* 0x0000006b1b477223 */ /* 0x0a0fe20000000047 */
[----:B------:R-:W1:Y:S01]  /*30e0*/  LDS R108, [R32+0x18] ;  /* 0x00001800206c7984 */ /* 0x000e620000000800 */
[----:B------:R-:W-:Y:S02]  /*30f0*/  FFMA R72, R107, R36, R72 ;  /* 0x000000246b487223 */ /* 0x000fe40000000048 */
[----:B------:R-:W-:-:S02]  /*3100*/  FFMA R73, R31, R107, R73 ;  /* 0x0000006b1f497223 */ /* 0x000fc40000000049 */
[C---:B------:R-:W-:Y:S02]  /*3110*/  FFMA R74, R107.reuse, R34, R74 ;  /* 0x000000226b4a7223 */ /* 0x040fe4000000004a */
[-C--:B------:R-:W-:Y:S02]  /*3120*/  FFMA R75, R22, R107.reuse, R75 ;  /* 0x0000006b164b7223 */ /* 0x080fe4000000004b */
[----:B------:R-:W-:Y:S02]  /*3130*/  FFMA R76, R107, R24, R76 ;  /* 0x000000186b4c7223 */ /* 0x000fe4000000004c */
[----:B------:R-:W-:Y:S02]  /*3140*/  FFMA R77, R35, R107, R77 ;  /* 0x0000006b234d7223 */ /* 0x000fe4000000004d */
[----:B------:R-:W-:Y:S02]  /*3150*/  FFMA R78, R107, R38, R78 ;  /* 0x000000266b4e7223 */ /* 0x000fe4000000004e */
[-C--:B------:R-:W-:Y:S01]  /*3160*/  FFMA R84, R36, R112.reuse, R84 ;  /* 0x0000007024547223 */ /* 0x080fe20000000054 */
[----:B------:R-:W5:Y:S01]  /*3170*/  LDS R107, [R32+0x638] ;  /* 0x00063800206b7984 */ /* 0x000f620000000800 */
[----:B------:R-:W-:-:S02]  /*3180*/  FFMA R86, R34, R112, R86 ;  /* 0x0000007022567223 */ /* 0x000fc40000000056 */
[CC--:B------:R-:W-:Y:S02]  /*3190*/  FFMA R93, R35.reuse, R112.reuse, R93 ;  /* 0x00000070235d7223 */ /* 0x0c0fe4000000005d */
[----:B------:R-:W-:Y:S02]  /*31a0*/  FFMA R94, R38, R112, R94 ;  /* 0x00000070265e7223 */ /* 0x000fe4000000005e */
[-C--:B0-----:R-:W-:Y:S02]  /*31b0*/  FFMA R96, R36, R111.reuse, R96 ;  /* 0x0000006f24607223 */ /* 0x081fe40000000060 */
[-C--:B------:R-:W-:Y:S02]  /*31c0*/  FFMA R98, R34, R111.reuse, R98 ;  /* 0x0000006f22627223 */ /* 0x080fe40000000062 */
[-C--:B------:R-:W-:Y:S02]  /*31d0*/  FFMA R101, R35, R111.reuse, R101 ;  /* 0x0000006f23657223 */ /* 0x080fe40000000065 */
[----:B------:R-:W-:-:S02]  /*31e0*/  FFMA R102, R38, R111, R102 ;  /* 0x0000006f26667223 */ /* 0x000fc40000000066 */
[-C--:B------:R-:W-:Y:S02]  /*31f0*/  FFMA R104, R36, R110.reuse, R104 ;  /* 0x0000006e24687223 */ /* 0x080fe40000000068 */
[-C--:B------:R-:W-:Y:S02]  /*3200*/  FFMA R106, R34, R110.reuse, R106 ;  /* 0x0000006e226a7223 */ /* 0x080fe4000000006a */
[CC--:B------:R-:W-:Y:S02]  /*3210*/  FFMA R88, R35.reuse, R110.reuse, R88 ;  /* 0x0000006e23587223 */ /* 0x0c0fe40000000058 */
[----:B------:R-:W-:Y:S02]  /*3220*/  FFMA R87, R38, R110, R87 ;  /* 0x0000006e26577223 */ /* 0x000fe40000000057 */
[-C--:B------:R-:W-:Y:S02]  /*3230*/  FFMA R43, R36, R113.reuse, R43 ;  /* 0x00000071242b7223 */ /* 0x080fe4000000002b */
[-C--:B------:R-:W-:Y:S01]  /*3240*/  FFMA R44, R34, R113.reuse, R44 ;  /* 0x00000071222c7223 */ /* 0x080fe2000000002c */
[----:B------:R-:W-:Y:S01]  /*3250*/  LDS R36, [R32+0xdc] ;  /* 0x0000dc0020247984 */ /* 0x000fe20000000800 */
[----:B------:R-:W-:-:S02]  /*3260*/  FFMA R42, R35, R113, R42 ;  /* 0x00000071232a7223 */ /* 0x000fc4000000002a */
[----:B------:R-:W-:Y:S01]  /*3270*/  FFMA R46, R38, R113, R46 ;  /* 0x00000071262e7223 */ /* 0x000fe2000000002e */
[----:B------:R-:W0:Y:S01]  /*3280*/  LDS R34, [R32+-0xb64] ;  /* 0xfff49c0020227984 */ /* 0x000e220000000800 */
[-C--:B------:R-:W-:Y:S02]  /*3290*/  FFMA R83, R27, R112.reuse, R83 ;  /* 0x000000701b537223 */ /* 0x080fe40000000053 */
[-C--:B------:R-:W-:Y:S01]  /*32a0*/  FFMA R85, R31, R112.reuse, R85 ;  /* 0x000000701f557223 */ /* 0x080fe20000000055 */
[----:B------:R-:W0:Y:S01]  /*32b0*/  LDS R35, [R32+-0x544] ;  /* 0xfffabc0020237984 */ /* 0x000e220000000800 */
[-C--:B------:R-:W-:Y:S02]  /*32c0*/  FFMA R91, R22, R112.reuse, R91 ;  /* 0x00000070165b7223 */ /* 0x080fe4000000005b */
[----:B------:R-:W-:Y:S01]  /*32d0*/  FFMA R92, R24, R112, R92 ;  /* 0x00000070185c7223 */ /* 0x000fe2000000005c */
[----:B------:R1:W0:Y:S01]  /*32e0*/  LDS R38, [R32+0x6fc] ;  /* 0x0006fc0020267984 */ /* 0x0002220000000800 */
[----:B------:R-:W-:-:S02]  /*32f0*/  FFMA R95, R27, R111, R95 ;  /* 0x0000006f1b5f7223 */ /* 0x000fc4000000005f */
[-C--:B------:R-:W-:Y:S02]  /*3300*/  FFMA R97, R31, R111.reuse, R97 ;  /* 0x0000006f1f617223 */ /* 0x080fe40000000061 */
[-C--:B------:R-:W-:Y:S02]  /*3310*/  FFMA R99, R22, R111.reuse, R99 ;  /* 0x0000006f16637223 */ /* 0x080fe40000000063 */
[----:B------:R-:W-:Y:S01]  /*3320*/  FFMA R100, R24, R111, R100 ;  /* 0x0000006f18647223 */ /* 0x000fe20000000064 */
[----:B-1----:R-:W-:Y:S01]  /*3330*/  IADD3 R32, R32, 0x1c, RZ ;  /* 0x0000001c20207810 */ /* 0x002fe20007ffe0ff */
[-C--:B------:R-:W-:Y:S02]  /*3340*/  FFMA R103, R27, R110.reuse, R103 ;  /* 0x0000006e1b677223 */ /* 0x080fe40000000067 */
[-C--:B------:R-:W-:Y:S02]  /*3350*/  FFMA R105, R31, R110.reuse, R105 ;  /* 0x0000006e1f697223 */ /* 0x080fe40000000069 */
[----:B------:R-:W-:-:S02]  /*3360*/  FFMA R90, R22, R110, R90 ;  /* 0x0000006e165a7223 */ /* 0x000fc4000000005a */
[----:B------:R-:W-:Y:S02]  /*3370*/  FFMA R89, R24, R110, R89 ;  /* 0x0000006e18597223 */ /* 0x000fe40000000059 */
[-C--:B------:R-:W-:Y:S02]  /*3380*/  FFMA R39, R27, R113.reuse, R39 ;  /* 0x000000711b277223 */ /* 0x080fe40000000027 */
[-C--:B------:R-:W-:Y:S02]  /*3390*/  FFMA R40, R31, R113.reuse, R40 ;  /* 0x000000711f287223 */ /* 0x080fe40000000028 */
[-C--:B------:R-:W-:Y:S02]  /*33a0*/  FFMA R41, R22, R113.reuse, R41 ;  /* 0x0000007116297223 */ /* 0x080fe40000000029 */
[----:B------:R-:W-:Y:S02]  /*33b0*/  FFMA R45, R24, R113, R45 ;  /* 0x00000071182d7223 */ /* 0x000fe4000000002d */
[----:B--2---:R-:W-:-:S02]  /*33c0*/  FFMA R47, R37, R114, R47 ;  /* 0x00000072252f7223 */ /* 0x004fc4000000002f */
[-C--:B------:R-:W-:Y:S02]  /*33d0*/  FFMA R49, R33, R114.reuse, R49 ;  /* 0x0000007221317223 */ /* 0x080fe40000000031 */
[-C--:B------:R-:W-:Y:S02]  /*33e0*/  FFMA R51, R26, R114.reuse, R51 ;  /* 0x000000721a337223 */ /* 0x080fe40000000033 */
[----:B------:R-:W-:Y:S02]  /*33f0*/  FFMA R53, R25, R114, R53 ;  /* 0x0000007219357223 */ /* 0x000fe40000000035 */
[C---:B---3--:R-:W-:Y:S02]  /*3400*/  FFMA R31, R114.reuse, R54, R79 ;  /* 0x00000036721f7223 */ /* 0x048fe4000000004f */
[C---:B------:R-:W-:Y:S02]  /*3410*/  FFMA R27, R114.reuse, R52, R80 ;  /* 0x00000034721b7223 */ /* 0x040fe40000000050 */
[----:B------:R-:W-:-:S02]  /*3420*/  FFMA R24, R114, R50, R81 ;  /* 0x0000003272187223 */ /* 0x000fc40000000051 */
[----:B------:R-:W-:Y:S02]  /*3430*/  FFMA R22, R114, R48, R82 ;  /* 0x0000003072167223 */ /* 0x000fe40000000052 */
[-C--:B----4-:R-:W-:Y:S02]  /*3440*/  FFMA R55, R37, R109.reuse, R55 ;  /* 0x0000006d25377223 */ /* 0x090fe40000000037 */
[----:B------:R-:W-:Y:S02]  /*3450*/  FFMA R56, R109, R54, R56 ;  /* 0x000000366d387223 */ /* 0x000fe40000000038 */
[-C--:B------:R-:W-:Y:S02]  /*3460*/  FFMA R57, R33, R109.reuse, R57 ;  /* 0x0000006d21397223 */ /* 0x080fe40000000039 */
[----:B------:R-:W-:Y:S02]  /*3470*/  FFMA R58, R109, R52, R58 ;  /* 0x000000346d3a7223 */ /* 0x000fe4000000003a */
[----:B------:R-:W-:-:S02]  /*3480*/  FFMA R59, R26, R109, R59 ;  /* 0x0000006d1a3b7223 */ /* 0x000fc4000000003b */
[----:B------:R-:W-:Y:S02]  /*3490*/  FFMA R60, R109, R50, R60 ;  /* 0x000000326d3c7223 */ /* 0x000fe4000000003c */
[----:B------:R-:W-:Y:S02]  /*34a0*/  FFMA R61, R25, R109, R61 ;  /* 0x0000006d193d7223 */ /* 0x000fe4000000003d */
[----:B------:R-:W-:Y:S02]  /*34b0*/  FFMA R62, R109, R48, R62 ;  /* 0x000000306d3e7223 */ /* 0x000fe4000000003e */
[----:B------:R-:W-:Y:S02]  /*34c0*/  FFMA R63, R37, R108, R63 ;  /* 0x0000006c253f7223 */ /* 0x000fe4000000003f */
[----:B------:R-:W-:Y:S02]  /*34d0*/  FFMA R64, R108, R54, R64 ;  /* 0x000000366c407223 */ /* 0x000fe40000000040 */
[----:B------:R-:W-:-:S02]  /*34e0*/  FFMA R65, R33, R108, R65 ;  /* 0x0000006c21417223 */ /* 0x000fc40000000041 */
[----:B------:R-:W-:Y:S02]  /*34f0*/  FFMA R66, R108, R52, R66 ;  /* 0x000000346c427223 */ /* 0x000fe40000000042 */
[----:B------:R-:W-:Y:S02]  /*3500*/  FFMA R67, R26, R108, R67 ;  /* 0x0000006c1a437223 */ /* 0x000fe40000000043 */
[C---:B------:R-:W-:Y:S02]  /*3510*/  FFMA R68, R108.reuse, R50, R68 ;  /* 0x000000326c447223 */ /* 0x040fe40000000044 */
[----:B------:R-:W-:Y:S02]  /*3520*/  FFMA R69, R25, R108, R69 ;  /* 0x0000006c19457223 */ /* 0x000fe40000000045 */
[----:B------:R-:W-:Y:S02]  /*3530*/  FFMA R70, R108, R48, R70 ;  /* 0x000000306c467223 */ /* 0x000fe40000000046 */
[----:B-----5:R-:W-:-:S02]  /*3540*/  FFMA R71, R37, R107, R71 ;  /* 0x0000006b25477223 */ /* 0x020fc40000000047 */
[----:B------:R-:W-:Y:S02]  /*3550*/  FFMA R72, R107, R54, R72 ;  /* 0x000000366b487223 */ /* 0x000fe40000000048 */
[-C--:B------:R-:W-:Y:S02]  /*3560*/  FFMA R73, R33, R107.reuse, R73 ;  /* 0x0000006b21497223 */ /* 0x080fe40000000049 */
[C---:B------:R-:W-:Y:S02]  /*3570*/  FFMA R74, R107.reuse, R52, R74 ;  /* 0x000000346b4a7223 */ /* 0x040fe4000000004a */
[-C--:B------:R-:W-:Y:S02]  /*3580*/  FFMA R75, R26, R107.reuse, R75 ;  /* 0x0000006b1a4b7223 */ /* 0x080fe4000000004b */
[----:B------:R-:W-:Y:S02]  /*3590*/  FFMA R76, R107, R50, R76 ;  /* 0x000000326b4c7223 */ /* 0x000fe4000000004c */
[----:B------:R-:W-:-:S02]  /*35a0*/  FFMA R77, R25, R107, R77 ;  /* 0x0000006b194d7223 */ /* 0x000fc4000000004d */
[----:B------:R-:W-:Y:S02]  /*35b0*/  FFMA R78, R107, R48, R78 ;  /* 0x000000306b4e7223 */ /* 0x000fe4000000004e */
[-C--:B0-----:R-:W-:Y:S02]  /*35c0*/  FFMA R83, R37, R34.reuse, R83 ;  /* 0x0000002225537223 */ /* 0x081fe40000000053 */
[-C--:B------:R-:W-:Y:S02]  /*35d0*/  FFMA R84, R54, R34.reuse, R84 ;  /* 0x0000002236547223 */ /* 0x080fe40000000054 */
[-C--:B------:R-:W-:Y:S02]  /*35e0*/  FFMA R85, R33, R34.reuse, R85 ;  /* 0x0000002221557223 */ /* 0x080fe40000000055 */
[-C--:B------:R-:W-:Y:S02]  /*35f0*/  FFMA R86, R52, R34.reuse, R86 ;  /* 0x0000002234567223 */ /* 0x080fe40000000056 */
[----:B------:R-:W-:-:S02]  /*3600*/  FFMA R91, R26, R34, R91 ;  /* 0x000000221a5b7223 */ /* 0x000fc4000000005b */
[-C--:B------:R-:W-:Y:S02]  /*3610*/  FFMA R92, R50, R34.reuse, R92 ;  /* 0x00000022325c7223 */ /* 0x080fe4000000005c */
[-C--:B------:R-:W-:Y:S02]  /*3620*/  FFMA R93, R25, R34.reuse, R93 ;  /* 0x00000022195d7223 */ /* 0x080fe4000000005d */
[----:B------:R-:W-:Y:S02]  /*3630*/  FFMA R94, R48, R34, R94 ;  /* 0x00000022305e7223 */ /* 0x000fe4000000005e */
[-C--:B------:R-:W-:Y:S02]  /*3640*/  FFMA R95, R37, R35.reuse, R95 ;  /* 0x00000023255f7223 */ /* 0x080fe4000000005f */
[-C--:B------:R-:W-:Y:S02]  /*3650*/  FFMA R96, R54, R35.reuse, R96 ;  /* 0x0000002336607223 */ /* 0x080fe40000000060 */
[----:B------:R-:W-:-:S02]  /*3660*/  FFMA R97, R33, R35, R97 ;  /* 0x0000002321617223 */ /* 0x000fc40000000061 */
[-C--:B------:R-:W-:Y:S02]  /*3670*/  FFMA R98, R52, R35.reuse, R98 ;  /* 0x0000002334627223 */ /* 0x080fe40000000062 */
[-C--:B------:R-:W-:Y:S02]  /*3680*/  FFMA R99, R26, R35.reuse, R99 ;  /* 0x000000231a637223 */ /* 0x080fe40000000063 */
[-C--:B------:R-:W-:Y:S02]  /*3690*/  FFMA R100, R50, R35.reuse, R100 ;  /* 0x0000002332647223 */ /* 0x080fe40000000064 */
[-C--:B------:R-:W-:Y:S02]  /*36a0*/  FFMA R101, R25, R35.reuse, R101 ;  /* 0x0000002319657223 */ /* 0x080fe40000000065 */
[----:B------:R-:W-:Y:S02]  /*36b0*/  FFMA R102, R48, R35, R102 ;  /* 0x0000002330667223 */ /* 0x000fe40000000066 */
[----:B------:R-:W-:-:S02]  /*36c0*/  FFMA R103, R37, R36, R103 ;  /* 0x0000002425677223 */ /* 0x000fc40000000067 */
[-C--:B------:R-:W-:Y:S02]  /*36d0*/  FFMA R104, R54, R36.reuse, R104 ;  /* 0x0000002436687223 */ /* 0x080fe40000000068 */
[-C--:B------:R-:W-:Y:S02]  /*36e0*/  FFMA R105, R33, R36.reuse, R105 ;  /* 0x0000002421697223 */ /* 0x080fe40000000069 */
[-C--:B------:R-:W-:Y:S02]  /*36f0*/  FFMA R106, R52, R36.reuse, R106 ;  /* 0x00000024346a7223 */ /* 0x080fe4000000006a */
[-C--:B------:R-:W-:Y:S02]  /*3700*/  FFMA R90, R26, R36.reuse, R90 ;  /* 0x000000241a5a7223 */ /* 0x080fe4000000005a */
[-C--:B------:R-:W-:Y:S02]  /*3710*/  FFMA R89, R50, R36.reuse, R89 ;  /* 0x0000002432597223 */ /* 0x080fe40000000059 */
[----:B------:R-:W-:-:S02]  /*3720*/  FFMA R88, R25, R36, R88 ;  /* 0x0000002419587223 */ /* 0x000fc40000000058 */
[----:B------:R-:W-:Y:S02]  /*3730*/  FFMA R87, R48, R36, R87 ;  /* 0x0000002430577223 */ /* 0x000fe40000000057 */
[-C--:B------:R-:W-:Y:S02]  /*3740*/  FFMA R39, R37, R38.reuse, R39 ;  /* 0x0000002625277223 */ /* 0x080fe40000000027 */
[-C--:B------:R-:W-:Y:S02]  /*3750*/  FFMA R43, R54, R38.reuse, R43 ;  /* 0x00000026362b7223 */ /* 0x080fe4000000002b */
[-C--:B------:R-:W-:Y:S02]  /*3760*/  FFMA R40, R33, R38.reuse, R40 ;  /* 0x0000002621287223 */ /* 0x080fe40000000028 */
[-C--:B------:R-:W-:Y:S02]  /*3770*/  FFMA R44, R52, R38.reuse, R44 ;  /* 0x00000026342c7223 */ /* 0x080fe4000000002c */
[----:B------:R-:W-:-:S02]  /*3780*/  FFMA R41, R26, R38, R41 ;  /* 0x000000261a297223 */ /* 0x000fc40000000029 */
[-C--:B------:R-:W-:Y:S02]  /*3790*/  FFMA R45, R50, R38.reuse, R45 ;  /* 0x00000026322d7223 */ /* 0x080fe4000000002d */
[-C--:B------:R-:W-:Y:S02]  /*37a0*/  FFMA R42, R25, R38.reuse, R42 ;  /* 0x00000026192a7223 */ /* 0x080fe4000000002a */
[----:B------:R-:W-:Y:S01]  /*37b0*/  FFMA R46, R48, R38, R46 ;  /* 0x00000026302e7223 */ /* 0x000fe2000000002e */
[----:B------:R-:W-:Y:S01]  /*37c0*/  @!P6 CALL.REL.NOINC `(.L_x_4) ;  /* 0x000000100000e944 */ /* 0x000fe20003c00000 */
[----:B------:R-:W-:Y:S05]  /*37d0*/  BRA `(.L_x_5) ;  /* 0xffffdde000007947 */ /* 0x000fea000383ffff */
.L_x_4:
[----:B------:R-:W-:-:S04]  /*37e0*/  IADD3 R19, R19, 0x1, RZ ;  /* 0x0000000113137810 */ /* 0x000fc80007ffe0ff */
[----:B------:R-:W-:-:S13]  /*37f0*/  ISETP.GE.U32.AND P6, PT, R19, 0x3, PT ;  /* 0x000000031300780c */ /* 0x000fda0003fc6070 */
[----:B------:R-:W-:Y:S01]  /*3800*/  @P6 CALL.REL.NOINC `(.L_x_6) ;  /* 0x0000001000006944 */ /* 0x000fe20003c00000 */
[----:B------:R-:W-:Y:S05]  /*3810*/  BRA `(.L_x_7) ;  /* 0xffffd6b000007947 */ /* 0x000fea000383ffff */
.L_x_6:
[----:B------:R-:W0:Y:S02]  /*3820*/  S2R R0, SR_CTAID.X ;  /* 0x0000000000007919 */ /* 0x000e240000002500 */
[----:B0-----:R-:W-:Y:S02]  /*3830*/  SHF.R.S32.HI R5, RZ, 0x5, R0 ;  /* 0x00000005ff057819 */ /* 0x001fe40000011400 */
[C---:B------:R-:W-:Y:S02]  /*3840*/  LOP3.LUT R3, R0.reuse, 0x7, RZ, 0xc0, !PT ;  /* 0x0000000700037812 */ /* 0x040fe400078ec0ff */
[----:B------:R-:W-:Y:S02]  /*3850*/  LEA R2, R5, R2, 0x4 ;  /* 0x0000000205027211 */ /* 0x000fe400078e20ff */
[----:B------:R-:W-:-:S03]  /*3860*/  LOP3.LUT R0, R0, 0x1f, RZ, 0xc0, !PT ;  /* 0x0000001f00007812 */ /* 0x000fc600078ec0ff */
[----:B------:R-:W-:Y:S01]  /*3870*/  IMAD R3, R2, 0x700, R3 ;  /* 0x0000070002037824 */ /* 0x000fe200078e0203 */
[----:B------:R-:W-:-:S03]  /*3880*/  SHF.R.U32.HI R0, RZ, 0x3, R0 ;  /* 0x00000003ff007819 */ /* 0x000fc60000011600 */
[----:B------:R-:W-:-:S04]  /*3890*/  IMAD R3, R3, 0x7, R28 ;  /* 0x0000000703037824 */ /* 0x000fc800078e021c */
[----:B------:R-:W-:-:S04]  /*38a0*/  IMAD R0, R0, 0x620, R3 ;  /* 0x0000062000007824 */ /* 0x000fc800078e0203 */
[----:B------:R-:W-:-:S05]  /*38b0*/  IMAD R0, R15, 0xe0, R0 ;  /* 0x000000e00f007824 */ /* 0x000fca00078e0200 */
[----:B------:R-:W-:-:S05]  /*38c0*/  SHF.L.U32 R3, R0, 0x1, RZ ;  /* 0x0000000100037819 */ /* 0x000fca00000006ff */
[----:B------:R-:W-:-:S05]  /*38d0*/  IMAD.WIDE R2, R3, R30, c[0x0][0x170] ;  /* 0x00005c0003027625 */ /* 0x000fca00078e021e */
[----:B------:R-:W-:Y:S04]  /*38e0*/  STG.E [R2.64], R47 ;  /* 0x0000002f02007986 */ /* 0x000fe8000c101904 */
[----:B------:R-:W-:Y:S04]  /*38f0*/  STG.E [R2.64+0x62000], R55 ;  /* 0x0620003702007986 */ /* 0x000fe8000c101904 */
        /* <DEDUP_REMOVED lines=61> */
[----:B------:R-:W-:Y:S01]  /*3cd0*/  STG.E [R2.64+0x132944], R46 ;  /* 0x1329442e02007986 */ /* 0x000fe2000c101904 */
[----:B------:R-:W-:Y:S05]  /*3ce0*/  EXIT ;  /* 0x000000000000794d */ /* 0x000fea0003800000 */
.L_x_8:
[----:B------:R-:W-:-:S00]  /*3cf0*/  BRA `(.L_x_8) ;  /* 0xfffffff000007947 */ /* 0x000fc0000383ffff */
[----:B------:R-:W-:-:S00]  /*3d00*/  NOP ;  /* 0x0000000000007918 */ /* 0x000fc00000000000 */
[----:B------:R-:W-:-:S00]  /*3d10*/  NOP ;  /* 0x0000000000007918 */ /* 0x000fc00000000000 */
[----:B------:R-:W-:-:S00]  /*3d20*/  NOP ;  /* 0x0000000000007918 */ /* 0x000fc00000000000 */
[----:B------:R-:W-:-:S00]  /*3d30*/  NOP ;  /* 0x0000000000007918 */ /* 0x000fc00000000000 */
[----:B------:R-:W-:-:S00]  /*3d40*/  NOP ;  /* 0x0000000000007918 */ /* 0x000fc00000000000 */
[----:B------:R-:W-:-:S00]  /*3d50*/  NOP ;  /* 0x0000000000007918 */ /* 0x000fc00000000000 */
[----:B------:R-:W-:-:S00]  /*3d60*/  NOP ;  /* 0x0000000000007918 */ /* 0x000fc00000000000 */
[----:B------:R-:W-:-:S00]  /*3d70*/  NOP ;  /* 0x0000000000007918 */ /* 0x000fc00000000000 */
.L_x_9:


//--------------------- .nv.shared.candidate5     --------------------------
	.section	.nv.shared.candidate5,"aw",@nobits
	.align	4
.nv.shared.candidate5:
	.zero		14324
